//
// Generated by NVIDIA NVVM Compiler
//
// Compiler Build ID: CL-36424714
// Cuda compilation tools, release 13.0, V13.0.88
// Based on NVVM 20.0.0
//

.version 9.0
.target sm_100
.address_size 64

	// .globl	_Z7shift_rPiPfj
.global .align 1 .b8 _ZN34_INTERNAL_9d4f5b84_4_k_cu_0e909abf4cuda3std3__45__cpo5beginE[1];
.global .align 1 .b8 _ZN34_INTERNAL_9d4f5b84_4_k_cu_0e909abf4cuda3std3__45__cpo3endE[1];
.global .align 1 .b8 _ZN34_INTERNAL_9d4f5b84_4_k_cu_0e909abf4cuda3std3__45__cpo6cbeginE[1];
.global .align 1 .b8 _ZN34_INTERNAL_9d4f5b84_4_k_cu_0e909abf4cuda3std3__45__cpo4cendE[1];
.global .align 1 .b8 _ZN34_INTERNAL_9d4f5b84_4_k_cu_0e909abf4cuda3std3__45__cpo6rbeginE[1];
.global .align 1 .b8 _ZN34_INTERNAL_9d4f5b84_4_k_cu_0e909abf4cuda3std3__45__cpo4rendE[1];
.global .align 1 .b8 _ZN34_INTERNAL_9d4f5b84_4_k_cu_0e909abf4cuda3std3__45__cpo7crbeginE[1];
.global .align 1 .b8 _ZN34_INTERNAL_9d4f5b84_4_k_cu_0e909abf4cuda3std3__45__cpo5crendE[1];
.global .align 1 .b8 _ZN34_INTERNAL_9d4f5b84_4_k_cu_0e909abf4cuda3std3__436_GLOBAL__N__9d4f5b84_4_k_cu_0e909abf6ignoreE[1];
.global .align 1 .b8 _ZN34_INTERNAL_9d4f5b84_4_k_cu_0e909abf4cuda3std3__419piecewise_constructE[1];
.global .align 1 .b8 _ZN34_INTERNAL_9d4f5b84_4_k_cu_0e909abf4cuda3std3__48in_placeE[1];
.global .align 1 .b8 _ZN34_INTERNAL_9d4f5b84_4_k_cu_0e909abf4cuda3std3__420unreachable_sentinelE[1];
.global .align 1 .b8 _ZN34_INTERNAL_9d4f5b84_4_k_cu_0e909abf4cuda3std3__47nulloptE[1];
.global .align 1 .b8 _ZN34_INTERNAL_9d4f5b84_4_k_cu_0e909abf4cuda3std3__48unexpectE[1];
.global .align 1 .b8 _ZN34_INTERNAL_9d4f5b84_4_k_cu_0e909abf4cuda3std6ranges3__45__cpo4swapE[1];
.global .align 1 .b8 _ZN34_INTERNAL_9d4f5b84_4_k_cu_0e909abf4cuda3std6ranges3__45__cpo9iter_moveE[1];
.global .align 1 .b8 _ZN34_INTERNAL_9d4f5b84_4_k_cu_0e909abf4cuda3std6ranges3__45__cpo5beginE[1];
.global .align 1 .b8 _ZN34_INTERNAL_9d4f5b84_4_k_cu_0e909abf4cuda3std6ranges3__45__cpo3endE[1];
.global .align 1 .b8 _ZN34_INTERNAL_9d4f5b84_4_k_cu_0e909abf4cuda3std6ranges3__45__cpo6cbeginE[1];
.global .align 1 .b8 _ZN34_INTERNAL_9d4f5b84_4_k_cu_0e909abf4cuda3std6ranges3__45__cpo4cendE[1];
.global .align 1 .b8 _ZN34_INTERNAL_9d4f5b84_4_k_cu_0e909abf4cuda3std6ranges3__45__cpo7advanceE[1];
.global .align 1 .b8 _ZN34_INTERNAL_9d4f5b84_4_k_cu_0e909abf4cuda3std6ranges3__45__cpo9iter_swapE[1];
.global .align 1 .b8 _ZN34_INTERNAL_9d4f5b84_4_k_cu_0e909abf4cuda3std6ranges3__45__cpo4nextE[1];
.global .align 1 .b8 _ZN34_INTERNAL_9d4f5b84_4_k_cu_0e909abf4cuda3std6ranges3__45__cpo4prevE[1];
.global .align 1 .b8 _ZN34_INTERNAL_9d4f5b84_4_k_cu_0e909abf4cuda3std6ranges3__45__cpo4dataE[1];
.global .align 1 .b8 _ZN34_INTERNAL_9d4f5b84_4_k_cu_0e909abf4cuda3std6ranges3__45__cpo5cdataE[1];
.global .align 1 .b8 _ZN34_INTERNAL_9d4f5b84_4_k_cu_0e909abf4cuda3std6ranges3__45__cpo4sizeE[1];
.global .align 1 .b8 _ZN34_INTERNAL_9d4f5b84_4_k_cu_0e909abf4cuda3std6ranges3__45__cpo5ssizeE[1];
.global .align 1 .b8 _ZN34_INTERNAL_9d4f5b84_4_k_cu_0e909abf4cuda3std6ranges3__45__cpo8distanceE[1];
.global .align 1 .b8 _ZN34_INTERNAL_9d4f5b84_4_k_cu_0e909abf6thrust24THRUST_300001_SM_1000_NS8cuda_cub3parE[1];
.global .align 1 .b8 _ZN34_INTERNAL_9d4f5b84_4_k_cu_0e909abf6thrust24THRUST_300001_SM_1000_NS8cuda_cub10par_nosyncE[1];
.global .align 1 .b8 _ZN34_INTERNAL_9d4f5b84_4_k_cu_0e909abf6thrust24THRUST_300001_SM_1000_NS6system6detail10sequential3seqE[1];
.global .align 1 .b8 _ZN34_INTERNAL_9d4f5b84_4_k_cu_0e909abf6thrust24THRUST_300001_SM_1000_NS12placeholders2_1E[1];
.global .align 1 .b8 _ZN34_INTERNAL_9d4f5b84_4_k_cu_0e909abf6thrust24THRUST_300001_SM_1000_NS12placeholders2_2E[1];
.global .align 1 .b8 _ZN34_INTERNAL_9d4f5b84_4_k_cu_0e909abf6thrust24THRUST_300001_SM_1000_NS12placeholders2_3E[1];
.global .align 1 .b8 _ZN34_INTERNAL_9d4f5b84_4_k_cu_0e909abf6thrust24THRUST_300001_SM_1000_NS12placeholders2_4E[1];
.global .align 1 .b8 _ZN34_INTERNAL_9d4f5b84_4_k_cu_0e909abf6thrust24THRUST_300001_SM_1000_NS12placeholders2_5E[1];
.global .align 1 .b8 _ZN34_INTERNAL_9d4f5b84_4_k_cu_0e909abf6thrust24THRUST_300001_SM_1000_NS12placeholders2_6E[1];
.global .align 1 .b8 _ZN34_INTERNAL_9d4f5b84_4_k_cu_0e909abf6thrust24THRUST_300001_SM_1000_NS12placeholders2_7E[1];
.global .align 1 .b8 _ZN34_INTERNAL_9d4f5b84_4_k_cu_0e909abf6thrust24THRUST_300001_SM_1000_NS12placeholders2_8E[1];
.global .align 1 .b8 _ZN34_INTERNAL_9d4f5b84_4_k_cu_0e909abf6thrust24THRUST_300001_SM_1000_NS12placeholders2_9E[1];
.global .align 1 .b8 _ZN34_INTERNAL_9d4f5b84_4_k_cu_0e909abf6thrust24THRUST_300001_SM_1000_NS12placeholders3_10E[1];
.global .align 1 .b8 _ZN34_INTERNAL_9d4f5b84_4_k_cu_0e909abf6thrust24THRUST_300001_SM_1000_NS3seqE[1];

.visible .entry _Z7shift_rPiPfj(
	.param .u64 .ptr .align 1 _Z7shift_rPiPfj_param_0,
	.param .u64 .ptr .align 1 _Z7shift_rPiPfj_param_1,
	.param .u32 _Z7shift_rPiPfj_param_2
)
{
	.reg .pred 	%p<4>;
	.reg .b32 	%r<17>;
	.reg .b32 	%f<31>;
	.reg .b64 	%rd<11>;

	ld.param.u64 	%rd1, [_Z7shift_rPiPfj_param_0];
	ld.param.u64 	%rd2, [_Z7shift_rPiPfj_param_1];
	ld.param.u32 	%r5, [_Z7shift_rPiPfj_param_2];
	mov.u32 	%r6, %ctaid.x;
	mov.u32 	%r7, %ntid.x;
	mov.u32 	%r8, %tid.x;
	mad.lo.s32 	%r1, %r6, %r7, %r8;
	add.s32 	%r9, %r5, -2;
	setp.ge.u32 	%p1, %r1, %r9;
	@%p1 bra 	$L__BB0_6;
	cvta.to.global.u64 	%rd3, %rd1;
	mul.wide.u32 	%rd4, %r1, 4;
	add.s64 	%rd5, %rd3, %rd4;
	ld.global.u32 	%r2, [%rd5+4];
	mul.lo.s32 	%r10, %r2, %r2;
	cvt.rn.f32.u32 	%f8, %r10;
	ld.global.u32 	%r3, [%rd5];
	shl.b32 	%r4, %r3, 2;
	add.s32 	%r11, %r1, 2;
	mul.wide.u32 	%rd6, %r11, 4;
	add.s64 	%rd7, %rd3, %rd6;
	ld.global.u32 	%r12, [%rd7];
	mul.lo.s32 	%r13, %r4, %r12;
	cvt.rn.f32.s32 	%f9, %r13;
	sub.f32 	%f1, %f8, %f9;
	setp.neu.f32 	%p2, %f1, 0f00000000;
	mov.f32 	%f30, 0f00000000;
	@%p2 bra 	$L__BB0_3;
	cvt.rn.f32.s32 	%f21, %r2;
	shl.b32 	%r15, %r3, 1;
	cvt.rn.f32.s32 	%f22, %r15;
	neg.f32 	%f23, %f21;
	div.rn.f32 	%f29, %f23, %f22;
	mov.f32 	%f28, 0f3F800000;
	bra.uni 	$L__BB0_5;
$L__BB0_3:
	setp.leu.f32 	%p3, %f1, 0f00000000;
	mov.f32 	%f28, 0f00000000;
	mov.f32 	%f29, %f28;
	@%p3 bra 	$L__BB0_5;
	cvt.rn.f32.s32 	%f12, %r2;
	sqrt.rn.f32 	%f13, %f1;
	sub.f32 	%f14, %f12, %f13;
	shl.b32 	%r14, %r3, 1;
	cvt.rn.f32.s32 	%f15, %r14;
	neg.f32 	%f16, %f14;
	div.rn.f32 	%f29, %f16, %f15;
	add.f32 	%f17, %f13, %f12;
	neg.f32 	%f18, %f17;
	div.rn.f32 	%f30, %f18, %f15;
	mov.f32 	%f28, 0f40000000;
$L__BB0_5:
	cvt.rn.f32.s32 	%f24, %r4;
	neg.f32 	%f25, %f1;
	div.rn.f32 	%f26, %f25, %f24;
	shl.b32 	%r16, %r1, 2;
	cvta.to.global.u64 	%rd8, %rd2;
	mul.wide.u32 	%rd9, %r16, 4;
	add.s64 	%rd10, %rd8, %rd9;
	st.global.f32 	[%rd10], %f28;
	st.global.f32 	[%rd10+4], %f29;
	st.global.f32 	[%rd10+8], %f30;
	st.global.f32 	[%rd10+12], %f26;
$L__BB0_6:
	ret;

}
	// .globl	_ZN3cub18CUB_300001_SM_10006detail11EmptyKernelIvEEvv
.visible .entry _ZN3cub18CUB_300001_SM_10006detail11EmptyKernelIvEEvv()
{


	ret;

}


// ===== COMPILED SASS (sm_100) =====

	.target	sm_100

	.elftype	@"ET_EXEC"


//--------------------- .note.nv.tkinfo           --------------------------
	.section	.note.nv.tkinfo,"",@"SHT_NOTE"
	.sectionflags	@"SHF_NOTE_NV_TKINFO"
	.tkinfo
        /*0018*/ 	.word	0x00000002
        /*0030*/ 	.string	""
        /*0030*/ 	.string	"ptxas"
        /*0030*/ 	.string	"Cuda compilation tools, release 13.0, V13.0.88"
        /*0030*/ 	.string	"Build cuda_13.0.r13.0/compiler.36424714_0"
        /*0030*/ 	.string	"-arch sm_100 -m 64 "



//--------------------- .note.nv.cuinfo           --------------------------
	.section	.note.nv.cuinfo,"",@"SHT_NOTE"
	.sectionflags	@"SHF_NOTE_NV_CUINFO"
        /*0018*/ 	.short	0x0002
        /*001a*/ 	.short	0x0064
        /*001c*/ 	.short	0x0082
	.zero		2


//--------------------- .nv.info                  --------------------------
	.section	.nv.info,"",@"SHT_CUDA_INFO"
	.align	4


	//----- nvinfo : EIATTR_REGCOUNT
	.align		4
        /*0000*/ 	.byte	0x04, 0x2f
        /*0002*/ 	.short	(.L_44 - .L_43)
	.align		4
.L_43:
        /*0004*/ 	.word	index@(_Z7shift_rPiPfj)
        /*0008*/ 	.word	0x00000014


	//----- nvinfo : EIATTR_FRAME_SIZE
	.align		4
.L_44:
        /*000c*/ 	.byte	0x04, 0x11
        /*000e*/ 	.short	(.L_46 - .L_45)
	.align		4
.L_45:
        /*0010*/ 	.word	index@($__internal_1_$__cuda_sm3x_div_rn_noftz_f32_slowpath)
        /*0014*/ 	.word	0x00000000


	//----- nvinfo : EIATTR_FRAME_SIZE
	.align		4
.L_46:
        /*0018*/ 	.byte	0x04, 0x11
        /*001a*/ 	.short	(.L_48 - .L_47)
	.align		4
.L_47:
        /*001c*/ 	.word	index@($__internal_0_$__cuda_sm20_sqrt_rn_f32_slowpath)
        /*0020*/ 	.word	0x00000000


	//----- nvinfo : EIATTR_FRAME_SIZE
	.align		4
.L_48:
        /*0024*/ 	.byte	0x04, 0x11
        /*0026*/ 	.short	(.L_50 - .L_49)
	.align		4
.L_49:
        /*0028*/ 	.word	index@(_Z7shift_rPiPfj)
        /*002c*/ 	.word	0x00000000


	//----- nvinfo : EIATTR_REGCOUNT
	.align		4
.L_50:
        /*0030*/ 	.byte	0x04, 0x2f
        /*0032*/ 	.short	(.L_52 - .L_51)
	.align		4
.L_51:
        /*0034*/ 	.word	index@(_ZN3cub18CUB_300001_SM_10006detail11EmptyKernelIvEEvv)
        /*0038*/ 	.word	0x00000004


	//----- nvinfo : EIATTR_FRAME_SIZE
	.align		4
.L_52:
        /*003c*/ 	.byte	0x04, 0x11
        /*003e*/ 	.short	(.L_54 - .L_53)
	.align		4
.L_53:
        /*0040*/ 	.word	index@(_ZN3cub18CUB_300001_SM_10006detail11EmptyKernelIvEEvv)
        /*0044*/ 	.word	0x00000000


	//----- nvinfo : EIATTR_MIN_STACK_SIZE
	.align		4
.L_54:
        /*0048*/ 	.byte	0x04, 0x12
        /*004a*/ 	.short	(.L_56 - .L_55)
	.align		4
.L_55:
        /*004c*/ 	.word	index@(_ZN3cub18CUB_300001_SM_10006detail11EmptyKernelIvEEvv)
        /*0050*/ 	.word	0x00000000


	//----- nvinfo : EIATTR_MIN_STACK_SIZE
	.align		4
.L_56:
        /*0054*/ 	.byte	0x04, 0x12
        /*0056*/ 	.short	(.L_58 - .L_57)
	.align		4
.L_57:
        /*0058*/ 	.word	index@(_Z7shift_rPiPfj)
        /*005c*/ 	.word	0x00000000
.L_58:


//--------------------- .nv.compat                --------------------------
	.section	.nv.compat,"",@"SHT_CUDA_COMPAT_INFO"
	.align	4
        /*0000*/ 	.byte	0x02, 0x09, 0x00, 0x00, 0x02, 0x02, 0x01, 0x00, 0x02, 0x05, 0x05, 0x00, 0x03, 0x07, 0x01, 0x01
        /*0010*/ 	.byte	0x02, 0x03, 0x00, 0x00, 0x02, 0x06, 0x01, 0x00, 0x04, 0x0b, 0x08, 0x00, 0x01, 0x00, 0x00, 0x00
        /*0020*/ 	.byte	0x00, 0x00, 0x00, 0x00


//--------------------- .nv.info._ZN3cub18CUB_300001_SM_10006detail11EmptyKernelIvEEvv --------------------------
	.section	.nv.info._ZN3cub18CUB_300001_SM_10006detail11EmptyKernelIvEEvv,"",@"SHT_CUDA_INFO"
	.sectionflags	@""
	.align	4


	//----- nvinfo : EIATTR_CUDA_API_VERSION
	.align		4
        /*0000*/ 	.byte	0x04, 0x37
        /*0002*/ 	.short	(.L_60 - .L_59)
.L_59:
        /*0004*/ 	.word	0x00000082


	//----- nvinfo : EIATTR_SPARSE_MMA_MASK
	.align		4
.L_60:
        /*0008*/ 	.byte	0x03, 0x50
        /*000a*/ 	.short	0x0000


	//----- nvinfo : EIATTR_MAXREG_COUNT
	.align		4
        /*000c*/ 	.byte	0x03, 0x1b
        /*000e*/ 	.short	0x00ff


	//----- nvinfo : EIATTR_MERCURY_ISA_VERSION
	.align		4
        /*0010*/ 	.byte	0x03, 0x5f
        /*0012*/ 	.short	0x0101


	//----- nvinfo : EIATTR_VRC_CTA_INIT_COUNT
	.align		4
        /*0014*/ 	.byte	0x02, 0x4a
	.zero		1
	.zero		1


	//----- nvinfo : EIATTR_EXIT_INSTR_OFFSETS
	.align		4
        /*0018*/ 	.byte	0x04, 0x1c
        /*001a*/ 	.short	(.L_62 - .L_61)


	//   ....[0]....
.L_61:
        /*001c*/ 	.word	0x00000010


	//----- nvinfo : EIATTR_SW_WAR
	.align		4
.L_62:
        /*0020*/ 	.byte	0x04, 0x36
        /*0022*/ 	.short	(.L_64 - .L_63)
.L_63:
        /*0024*/ 	.word	0x00000008
.L_64:


//--------------------- .nv.info._Z7shift_rPiPfj  --------------------------
	.section	.nv.info._Z7shift_rPiPfj,"",@"SHT_CUDA_INFO"
	.sectionflags	@""
	.align	4


	//----- nvinfo : EIATTR_CUDA_API_VERSION
	.align		4
        /*0000*/ 	.byte	0x04, 0x37
        /*0002*/ 	.short	(.L_66 - .L_65)
.L_65:
        /*0004*/ 	.word	0x00000082


	//----- nvinfo : EIATTR_KPARAM_INFO
	.align		4
.L_66:
        /*0008*/ 	.byte	0x04, 0x17
        /*000a*/ 	.short	(.L_68 - .L_67)
.L_67:
        /*000c*/ 	.word	0x00000000
        /*0010*/ 	.short	0x0002
        /*0012*/ 	.short	0x0010
        /*0014*/ 	.byte	0x00, 0xf0, 0x11, 0x00


	//----- nvinfo : EIATTR_KPARAM_INFO
	.align		4
.L_68:
        /*0018*/ 	.byte	0x04, 0x17
        /*001a*/ 	.short	(.L_70 - .L_69)
.L_69:
        /*001c*/ 	.word	0x00000000
        /*0020*/ 	.short	0x0001
        /*0022*/ 	.short	0x0008
        /*0024*/ 	.byte	0x00, 0xf5, 0x21, 0x00


	//----- nvinfo : EIATTR_KPARAM_INFO
	.align		4
.L_70:
        /*0028*/ 	.byte	0x04, 0x17
        /*002a*/ 	.short	(.L_72 - .L_71)
.L_71:
        /*002c*/ 	.word	0x00000000
        /*0030*/ 	.short	0x0000
        /*0032*/ 	.short	0x0000
        /*0034*/ 	.byte	0x00, 0xf5, 0x21, 0x00


	//----- nvinfo : EIATTR_SPARSE_MMA_MASK
	.align		4
.L_72:
        /*0038*/ 	.byte	0x03, 0x50
        /*003a*/ 	.short	0x0000


	//----- nvinfo : EIATTR_MAXREG_COUNT
	.align		4
        /*003c*/ 	.byte	0x03, 0x1b
        /*003e*/ 	.short	0x00ff


	//----- nvinfo : EIATTR_MERCURY_ISA_VERSION
	.align		4
        /*0040*/ 	.byte	0x03, 0x5f
        /*0042*/ 	.short	0x0101


	//----- nvinfo : EIATTR_VRC_CTA_INIT_COUNT
	.align		4
        /*0044*/ 	.byte	0x02, 0x4a
	.zero		1
	.zero		1


	//----- nvinfo : EIATTR_EXIT_INSTR_OFFSETS
	.align		4
        /*0048*/ 	.byte	0x04, 0x1c
        /*004a*/ 	.short	(.L_74 - .L_73)


	//   ....[0]....
.L_73:
        /*004c*/ 	.word	0x00000080


	//   ....[1]....
        /*0050*/ 	.word	0x000007b0


	//----- nvinfo : EIATTR_CRS_STACK_SIZE
	.align		4
.L_74:
        /*0054*/ 	.byte	0x04, 0x1e
        /*0056*/ 	.short	(.L_76 - .L_75)
.L_75:
        /*0058*/ 	.word	0x00000000


	//----- nvinfo : EIATTR_CBANK_PARAM_SIZE
	.align		4
.L_76:
        /*005c*/ 	.byte	0x03, 0x19
        /*005e*/ 	.short	0x0014


	//----- nvinfo : EIATTR_PARAM_CBANK
	.align		4
        /*0060*/ 	.byte	0x04, 0x0a
        /*0062*/ 	.short	(.L_78 - .L_77)
	.align		4
.L_77:
        /*0064*/ 	.word	index@(.nv.constant0._Z7shift_rPiPfj)
        /*0068*/ 	.short	0x0380
        /*006a*/ 	.short	0x0014


	//----- nvinfo : EIATTR_SW_WAR
	.align		4
.L_78:
        /*006c*/ 	.byte	0x04, 0x36
        /*006e*/ 	.short	(.L_80 - .L_79)
.L_79:
        /*0070*/ 	.word	0x00000008
.L_80:


//--------------------- .nv.callgraph             --------------------------
	.section	.nv.callgraph,"",@"SHT_CUDA_CALLGRAPH"
	.align	4
	.sectionentsize	8
	.align		4
        /*0000*/ 	.word	0x00000000
	.align		4
        /*0004*/ 	.word	0xffffffff
	.align		4
        /*0008*/ 	.word	0x00000000
	.align		4
        /*000c*/ 	.word	0xfffffffe
	.align		4
        /*0010*/ 	.word	0x00000000
	.align		4
        /*0014*/ 	.word	0xfffffffd
	.align		4
        /*0018*/ 	.word	0x00000000
	.align		4
        /*001c*/ 	.word	0xfffffffc


//--------------------- .nv.constant4             --------------------------
	.section	.nv.constant4,"a",@progbits
	.align	8
	.align		8
.nv.constant4:
        /*0000*/ 	.dword	_ZN34_INTERNAL_9d4f5b84_4_k_cu_0e909abf4cuda3std3__45__cpo5beginE
	.align		8
        /*0008*/ 	.dword	_ZN34_INTERNAL_9d4f5b84_4_k_cu_0e909abf4cuda3std3__45__cpo3endE
	.align		8
        /*0010*/ 	.dword	_ZN34_INTERNAL_9d4f5b84_4_k_cu_0e909abf4cuda3std3__45__cpo6cbeginE
	.align		8
        /*0018*/ 	.dword	_ZN34_INTERNAL_9d4f5b84_4_k_cu_0e909abf4cuda3std3__45__cpo4cendE
	.align		8
        /*0020*/ 	.dword	_ZN34_INTERNAL_9d4f5b84_4_k_cu_0e909abf4cuda3std3__45__cpo6rbeginE
	.align		8
        /*0028*/ 	.dword	_ZN34_INTERNAL_9d4f5b84_4_k_cu_0e909abf4cuda3std3__45__cpo4rendE
	.align		8
        /*0030*/ 	.dword	_ZN34_INTERNAL_9d4f5b84_4_k_cu_0e909abf4cuda3std3__45__cpo7crbeginE
	.align		8
        /*0038*/ 	.dword	_ZN34_INTERNAL_9d4f5b84_4_k_cu_0e909abf4cuda3std3__45__cpo5crendE
	.align		8
        /*0040*/ 	.dword	_ZN34_INTERNAL_9d4f5b84_4_k_cu_0e909abf4cuda3std3__436_GLOBAL__N__9d4f5b84_4_k_cu_0e909abf6ignoreE
	.align		8
        /*0048*/ 	.dword	_ZN34_INTERNAL_9d4f5b84_4_k_cu_0e909abf4cuda3std3__419piecewise_constructE
	.align		8
        /*0050*/ 	.dword	_ZN34_INTERNAL_9d4f5b84_4_k_cu_0e909abf4cuda3std3__48in_placeE
	.align		8
        /*0058*/ 	.dword	_ZN34_INTERNAL_9d4f5b84_4_k_cu_0e909abf4cuda3std3__420unreachable_sentinelE
	.align		8
        /*0060*/ 	.dword	_ZN34_INTERNAL_9d4f5b84_4_k_cu_0e909abf4cuda3std3__47nulloptE
	.align		8
        /*0068*/ 	.dword	_ZN34_INTERNAL_9d4f5b84_4_k_cu_0e909abf4cuda3std3__48unexpectE
	.align		8
        /*0070*/ 	.dword	_ZN34_INTERNAL_9d4f5b84_4_k_cu_0e909abf4cuda3std6ranges3__45__cpo4swapE
	.align		8
        /*0078*/ 	.dword	_ZN34_INTERNAL_9d4f5b84_4_k_cu_0e909abf4cuda3std6ranges3__45__cpo9iter_moveE
	.align		8
        /*0080*/ 	.dword	_ZN34_INTERNAL_9d4f5b84_4_k_cu_0e909abf4cuda3std6ranges3__45__cpo5beginE
	.align		8
        /*0088*/ 	.dword	_ZN34_INTERNAL_9d4f5b84_4_k_cu_0e909abf4cuda3std6ranges3__45__cpo3endE
	.align		8
        /*0090*/ 	.dword	_ZN34_INTERNAL_9d4f5b84_4_k_cu_0e909abf4cuda3std6ranges3__45__cpo6cbeginE
	.align		8
        /*0098*/ 	.dword	_ZN34_INTERNAL_9d4f5b84_4_k_cu_0e909abf4cuda3std6ranges3__45__cpo4cendE
	.align		8
        /*00a0*/ 	.dword	_ZN34_INTERNAL_9d4f5b84_4_k_cu_0e909abf4cuda3std6ranges3__45__cpo7advanceE
	.align		8
        /*00a8*/ 	.dword	_ZN34_INTERNAL_9d4f5b84_4_k_cu_0e909abf4cuda3std6ranges3__45__cpo9iter_swapE
	.align		8
        /*00b0*/ 	.dword	_ZN34_INTERNAL_9d4f5b84_4_k_cu_0e909abf4cuda3std6ranges3__45__cpo4nextE
	.align		8
        /*00b8*/ 	.dword	_ZN34_INTERNAL_9d4f5b84_4_k_cu_0e909abf4cuda3std6ranges3__45__cpo4prevE
	.align		8
        /*00c0*/ 	.dword	_ZN34_INTERNAL_9d4f5b84_4_k_cu_0e909abf4cuda3std6ranges3__45__cpo4dataE
	.align		8
        /*00c8*/ 	.dword	_ZN34_INTERNAL_9d4f5b84_4_k_cu_0e909abf4cuda3std6ranges3__45__cpo5cdataE
	.align		8
        /*00d0*/ 	.dword	_ZN34_INTERNAL_9d4f5b84_4_k_cu_0e909abf4cuda3std6ranges3__45__cpo4sizeE
	.align		8
        /*00d8*/ 	.dword	_ZN34_INTERNAL_9d4f5b84_4_k_cu_0e909abf4cuda3std6ranges3__45__cpo5ssizeE
	.align		8
        /*00e0*/ 	.dword	_ZN34_INTERNAL_9d4f5b84_4_k_cu_0e909abf4cuda3std6ranges3__45__cpo8distanceE
	.align		8
        /*00e8*/ 	.dword	_ZN34_INTERNAL_9d4f5b84_4_k_cu_0e909abf6thrust24THRUST_300001_SM_1000_NS8cuda_cub3parE
	.align		8
        /*00f0*/ 	.dword	_ZN34_INTERNAL_9d4f5b84_4_k_cu_0e909abf6thrust24THRUST_300001_SM_1000_NS8cuda_cub10par_nosyncE
	.align		8
        /*00f8*/ 	.dword	_ZN34_INTERNAL_9d4f5b84_4_k_cu_0e909abf6thrust24THRUST_300001_SM_1000_NS6system6detail10sequential3seqE
	.align		8
        /*0100*/ 	.dword	_ZN34_INTERNAL_9d4f5b84_4_k_cu_0e909abf6thrust24THRUST_300001_SM_1000_NS12placeholders2_1E
	.align		8
        /*0108*/ 	.dword	_ZN34_INTERNAL_9d4f5b84_4_k_cu_0e909abf6thrust24THRUST_300001_SM_1000_NS12placeholders2_2E
	.align		8
        /*0110*/ 	.dword	_ZN34_INTERNAL_9d4f5b84_4_k_cu_0e909abf6thrust24THRUST_300001_SM_1000_NS12placeholders2_3E
	.align		8
        /*0118*/ 	.dword	_ZN34_INTERNAL_9d4f5b84_4_k_cu_0e909abf6thrust24THRUST_300001_SM_1000_NS12placeholders2_4E
	.align		8
        /*0120*/ 	.dword	_ZN34_INTERNAL_9d4f5b84_4_k_cu_0e909abf6thrust24THRUST_300001_SM_1000_NS12placeholders2_5E
	.align		8
        /*0128*/ 	.dword	_ZN34_INTERNAL_9d4f5b84_4_k_cu_0e909abf6thrust24THRUST_300001_SM_1000_NS12placeholders2_6E
	.align		8
        /*0130*/ 	.dword	_ZN34_INTERNAL_9d4f5b84_4_k_cu_0e909abf6thrust24THRUST_300001_SM_1000_NS12placeholders2_7E
	.align		8
        /*0138*/ 	.dword	_ZN34_INTERNAL_9d4f5b84_4_k_cu_0e909abf6thrust24THRUST_300001_SM_1000_NS12placeholders2_8E
	.align		8
        /*0140*/ 	.dword	_ZN34_INTERNAL_9d4f5b84_4_k_cu_0e909abf6thrust24THRUST_300001_SM_1000_NS12placeholders2_9E
	.align		8
        /*0148*/ 	.dword	_ZN34_INTERNAL_9d4f5b84_4_k_cu_0e909abf6thrust24THRUST_300001_SM_1000_NS12placeholders3_10E
	.align		8
        /*0150*/ 	.dword	_ZN34_INTERNAL_9d4f5b84_4_k_cu_0e909abf6thrust24THRUST_300001_SM_1000_NS3seqE


//--------------------- .text._ZN3cub18CUB_300001_SM_10006detail11EmptyKernelIvEEvv --------------------------
	.section	.text._ZN3cub18CUB_300001_SM_10006detail11EmptyKernelIvEEvv,"ax",@progbits
	.align	128
        .global         _ZN3cub18CUB_300001_SM_10006detail11EmptyKernelIvEEvv
        .type           _ZN3cub18CUB_300001_SM_10006detail11EmptyKernelIvEEvv,@function
        .size           _ZN3cub18CUB_300001_SM_10006detail11EmptyKernelIvEEvv,(.L_x_30 - _ZN3cub18CUB_300001_SM_10006detail11EmptyKernelIvEEvv)
        .other          _ZN3cub18CUB_300001_SM_10006detail11EmptyKernelIvEEvv,@"STO_CUDA_ENTRY STV_DEFAULT"
_ZN3cub18CUB_300001_SM_10006detail11EmptyKernelIvEEvv:
.text._ZN3cub18CUB_300001_SM_10006detail11EmptyKernelIvEEvv:
[----:B------:R-:W-:Y:S01]  /*0000*/  LDC R1, c[0x0][0x37c] ;  /* 0x0000df00ff017b82 */ /* 0x000fe20000000800 */
[----:B------:R-:W-:Y:S05]  /*0010*/  EXIT ;  /* 0x000000000000794d */ /* 0x000fea0003800000 */
.L_x_0:
[----:B------:R-:W-:-:S00]  /*0020*/  BRA `(.L_x_0) ;  /* 0xfffffffc00fc7947 */ /* 0x000fc0000383ffff */
[----:B------:R-:W-:-:S00]  /*0030*/  NOP ;  /* 0x0000000000007918 */ /* 0x000fc00000000000 */
        /* <DEDUP_REMOVED lines=12> */
.L_x_30:


//--------------------- .text._Z7shift_rPiPfj     --------------------------
	.section	.text._Z7shift_rPiPfj,"ax",@progbits
	.align	128
        .global         _Z7shift_rPiPfj
        .type           _Z7shift_rPiPfj,@function
        .size           _Z7shift_rPiPfj,(.L_x_29 - _Z7shift_rPiPfj)
        .other          _Z7shift_rPiPfj,@"STO_CUDA_ENTRY STV_DEFAULT"
_Z7shift_rPiPfj:
.text._Z7shift_rPiPfj:
[----:B------:R-:W-:Y:S01]  /*0000*/  LDC R1, c[0x0][0x37c] ;  /* 0x0000df00ff017b82 */ /* 0x000fe20000000800 */
[----:B------:R-:W0:Y:S07]  /*0010*/  S2R R3, SR_TID.X ;  /* 0x0000000000037919 */ /* 0x000e2e0000002100 */
[----:B------:R-:W0:Y:S01]  /*0020*/  S2UR UR5, SR_CTAID.X ;  /* 0x00000000000579c3 */ /* 0x000e220000002500 */
[----:B------:R-:W1:Y:S07]  /*0030*/  LDCU UR4, c[0x0][0x390] ;  /* 0x00007200ff0477ac */ /* 0x000e6e0008000800 */
[----:B------:R-:W0:Y:S01]  /*0040*/  LDC R4, c[0x0][0x360] ;  /* 0x0000d800ff047b82 */ /* 0x000e220000000800 */
[----:B-1----:R-:W-:Y:S01]  /*0050*/  UIADD3 UR4, UPT, UPT, UR4, -0x2, URZ ;  /* 0xfffffffe04047890 */ /* 0x002fe2000fffe0ff */
[----:B0-----:R-:W-:-:S05]  /*0060*/  IMAD R4, R4, UR5, R3 ;  /* 0x0000000504047c24 */ /* 0x001fca000f8e0203 */
[----:B------:R-:W-:-:S13]  /*0070*/  ISETP.GE.U32.AND P0, PT, R4, UR4, PT ;  /* 0x0000000404007c0c */ /* 0x000fda000bf06070 */
[----:B------:R-:W-:Y:S05]  /*0080*/  @P0 EXIT ;  /* 0x000000000000094d */ /* 0x000fea0003800000 */
[----:B------:R-:W0:Y:S01]  /*0090*/  LDC.64 R10, c[0x0][0x380] ;  /* 0x0000e000ff0a7b82 */ /* 0x000e220000000a00 */
[----:B------:R-:W1:Y:S01]  /*00a0*/  LDCU.64 UR4, c[0x0][0x358] ;  /* 0x00006b00ff0477ac */ /* 0x000e620008000a00 */
[C---:B------:R-:W-:Y:S02]  /*00b0*/  VIADD R3, R4.reuse, 0x2 ;  /* 0x0000000204037836 */ /* 0x040fe40000000000 */
[----:B0-----:R-:W-:-:S04]  /*00c0*/  IMAD.WIDE.U32 R8, R4, 0x4, R10 ;  /* 0x0000000404087825 */ /* 0x001fc800078e000a */
[----:B------:R-:W-:Y:S01]  /*00d0*/  IMAD.WIDE.U32 R10, R3, 0x4, R10 ;  /* 0x00000004030a7825 */ /* 0x000fe200078e000a */
[----:B-1----:R-:W2:Y:S04]  /*00e0*/  LDG.E R2, desc[UR4][R8.64] ;  /* 0x0000000408027981 */ /* 0x002ea8000c1e1900 */
[----:B------:R-:W3:Y:S04]  /*00f0*/  LDG.E R3, desc[UR4][R8.64+0x4] ;  /* 0x0000040408037981 */ /* 0x000ee8000c1e1900 */
[----:B------:R-:W4:Y:S01]  /*0100*/  LDG.E R10, desc[UR4][R10.64] ;  /* 0x000000040a0a7981 */ /* 0x000f22000c1e1900 */
[----:B------:R-:W-:Y:S01]  /*0110*/  BSSY.RECONVERGENT B0, `(.L_x_1) ;  /* 0x0000053000007945 */ /* 0x000fe20003800200 */
[----:B--2---:R-:W-:-:S02]  /*0120*/  IMAD.SHL.U32 R5, R2, 0x4, RZ ;  /* 0x0000000402057824 */ /* 0x004fc400078e00ff */
[----:B---3--:R-:W-:Y:S02]  /*0130*/  IMAD R0, R3, R3, RZ ;  /* 0x0000000303007224 */ /* 0x008fe400078e02ff */
[----:B----4-:R-:W-:-:S03]  /*0140*/  IMAD R6, R5, R10, RZ ;  /* 0x0000000a05067224 */ /* 0x010fc600078e02ff */
[----:B------:R-:W-:Y:S02]  /*0150*/  I2FP.F32.U32 R7, R0 ;  /* 0x0000000000077245 */ /* 0x000fe40000201000 */
[----:B------:R-:W-:Y:S01]  /*0160*/  I2FP.F32.S32 R12, R6 ;  /* 0x00000006000c7245 */ /* 0x000fe20000201400 */
[----:B------:R-:W-:-:S04]  /*0170*/  HFMA2 R6, -RZ, RZ, 0, 0 ;  /* 0x00000000ff067431 */ /* 0x000fc800000001ff */
[----:B------:R-:W-:-:S05]  /*0180*/  FADD R0, R7, -R12 ;  /* 0x8000000c07007221 */ /* 0x000fca0000000000 */
[----:B------:R-:W-:-:S13]  /*0190*/  FSETP.NEU.AND P0, PT, R0, RZ, PT ;  /* 0x000000ff0000720b */ /* 0x000fda0003f0d000 */
[----:B------:R-:W-:Y:S05]  /*01a0*/  @P0 BRA `(.L_x_2) ;  /* 0x0000000000540947 */ /* 0x000fea0003800000 */
[----:B------:R-:W-:Y:S01]  /*01b0*/  IMAD.SHL.U32 R2, R2, 0x2, RZ ;  /* 0x0000000202027824 */ /* 0x000fe200078e00ff */
[----:B------:R-:W-:Y:S04]  /*01c0*/  BSSY.RECONVERGENT B1, `(.L_x_3) ;  /* 0x0000010000017945 */ /* 0x000fe80003800200 */
[----:B------:R-:W-:Y:S02]  /*01d0*/  I2FP.F32.S32 R7, R2 ;  /* 0x0000000200077245 */ /* 0x000fe40000201400 */
[----:B------:R-:W-:Y:S02]  /*01e0*/  I2FP.F32.S32 R2, R3 ;  /* 0x0000000300027245 */ /* 0x000fe40000201400 */
[----:B------:R-:W0:Y:S08]  /*01f0*/  MUFU.RCP R8, R7 ;  /* 0x0000000700087308 */ /* 0x000e300000001000 */
[----:B------:R-:W1:Y:S01]  /*0200*/  FCHK P0, -R2, R7 ;  /* 0x0000000702007302 */ /* 0x000e620000000100 */
[----:B0-----:R-:W-:-:S04]  /*0210*/  FFMA R9, -R7, R8, 1 ;  /* 0x3f80000007097423 */ /* 0x001fc80000000108 */
[----:B------:R-:W-:-:S04]  /*0220*/  FFMA R9, R8, R9, R8 ;  /* 0x0000000908097223 */ /* 0x000fc80000000008 */
[----:B------:R-:W-:-:S04]  /*0230*/  FFMA R8, -R2, R9, RZ ;  /* 0x0000000902087223 */ /* 0x000fc800000001ff */
[----:B------:R-:W-:-:S04]  /*0240*/  FFMA R3, -R7, R8, -R2 ;  /* 0x0000000807037223 */ /* 0x000fc80000000902 */
[----:B------:R-:W-:Y:S01]  /*0250*/  FFMA R3, R9, R3, R8 ;  /* 0x0000000309037223 */ /* 0x000fe20000000008 */
[----:B-1----:R-:W-:Y:S06]  /*0260*/  @!P0 BRA `(.L_x_4) ;  /* 0x0000000000148947 */ /* 0x002fec0003800000 */
[----:B------:R-:W-:Y:S01]  /*0270*/  FADD R2, -R2, -RZ ;  /* 0x800000ff02027221 */ /* 0x000fe20000000100 */
[----:B------:R-:W-:Y:S01]  /*0280*/  IMAD.MOV.U32 R3, RZ, RZ, R7 ;  /* 0x000000ffff037224 */ /* 0x000fe200078e0007 */
[----:B------:R-:W-:-:S07]  /*0290*/  MOV R10, 0x2b0 ;  /* 0x000002b0000a7802 */ /* 0x000fce0000000f00 */
[----:B------:R-:W-:Y:S05]  /*02a0*/  CALL.REL.NOINC `($__internal_1_$__cuda_sm3x_div_rn_noftz_f32_slowpath) ;  /* 0x0000000400a07944 */ /* 0x000fea0003c00000 */
[----:B------:R-:W-:-:S07]  /*02b0*/  MOV R3, R2 ;  /* 0x0000000200037202 */ /* 0x000fce0000000f00 */
.L_x_4:
[----:B------:R-:W-:Y:S05]  /*02c0*/  BSYNC.RECONVERGENT B1 ;  /* 0x0000000000017941 */ /* 0x000fea0003800200 */
.L_x_3:
[----:B------:R-:W-:Y:S02]  /*02d0*/  IMAD.MOV.U32 R7, RZ, RZ, R3 ;  /* 0x000000ffff077224 */ /* 0x000fe400078e0003 */
[----:B------:R-:W-:Y:S01]  /*02e0*/  IMAD.MOV.U32 R8, RZ, RZ, 0x3f800000 ;  /* 0x3f800000ff087424 */ /* 0x000fe200078e00ff */
[----:B------:R-:W-:Y:S06]  /*02f0*/  BRA `(.L_x_5) ;  /* 0x0000000000d07947 */ /* 0x000fec0003800000 */
.L_x_2:
[----:B------:R-:W-:Y:S01]  /*0300*/  FSETP.GT.AND P0, PT, R7, R12, PT ;  /* 0x0000000c0700720b */ /* 0x000fe20003f04000 */
[----:B------:R-:W-:Y:S01]  /*0310*/  IMAD.MOV.U32 R7, RZ, RZ, RZ ;  /* 0x000000ffff077224 */ /* 0x000fe200078e00ff */
[----:B------:R-:W-:-:S11]  /*0320*/  MOV R8, RZ ;  /* 0x000000ff00087202 */ /* 0x000fd60000000f00 */
[----:B------:R-:W-:Y:S05]  /*0330*/  @!P0 BRA `(.L_x_5) ;  /* 0x0000000000c08947 */ /* 0x000fea0003800000 */
[----:B------:R-:W-:Y:S01]  /*0340*/  VIADD R6, R0, 0xf3000000 ;  /* 0xf300000000067836 */ /* 0x000fe20000000000 */
[----:B------:R0:W1:Y:S01]  /*0350*/  MUFU.RSQ R7, R0 ;  /* 0x0000000000077308 */ /* 0x0000620000001400 */
[----:B------:R-:W-:Y:S03]  /*0360*/  BSSY.RECONVERGENT B1, `(.L_x_6) ;  /* 0x000000b000017945 */ /* 0x000fe60003800200 */
[----:B------:R-:W-:Y:S02]  /*0370*/  ISETP.GT.U32.AND P0, PT, R6, 0x727fffff, PT ;  /* 0x727fffff0600780c */ /* 0x000fe40003f04070 */
[----:B------:R-:W-:-:S11]  /*0380*/  I2FP.F32.S32 R6, R3 ;  /* 0x0000000300067245 */ /* 0x000fd60000201400 */
[----:B01----:R-:W-:Y:S05]  /*0390*/  @!P0 BRA `(.L_x_7) ;  /* 0x00000000000c8947 */ /* 0x003fea0003800000 */
[----:B------:R-:W-:-:S07]  /*03a0*/  MOV R11, 0x3c0 ;  /* 0x000003c0000b7802 */ /* 0x000fce0000000f00 */
[----:B------:R-:W-:Y:S05]  /*03b0*/  CALL.REL.NOINC `($__internal_0_$__cuda_sm20_sqrt_rn_f32_slowpath) ;  /* 0x0000000400007944 */ /* 0x000fea0003c00000 */
[----:B------:R-:W-:Y:S05]  /*03c0*/  BRA `(.L_x_8) ;  /* 0x0000000000107947 */ /* 0x000fea0003800000 */
.L_x_7:
[----:B------:R-:W-:Y:S01]  /*03d0*/  FMUL.FTZ R3, R0, R7 ;  /* 0x0000000700037220 */ /* 0x000fe20000410000 */
[----:B------:R-:W-:-:S03]  /*03e0*/  FMUL.FTZ R7, R7, 0.5 ;  /* 0x3f00000007077820 */ /* 0x000fc60000410000 */
[----:B------:R-:W-:-:S04]  /*03f0*/  FFMA R8, -R3, R3, R0 ;  /* 0x0000000303087223 */ /* 0x000fc80000000100 */
[----:B------:R-:W-:-:S07]  /*0400*/  FFMA R7, R8, R7, R3 ;  /* 0x0000000708077223 */ /* 0x000fce0000000003 */
.L_x_8:
[----:B------:R-:W-:Y:S05]  /*0410*/  BSYNC.RECONVERGENT B1 ;  /* 0x0000000000017941 */ /* 0x000fea0003800200 */
.L_x_6:
[----:B------:R-:W-:Y:S01]  /*0420*/  SHF.L.U32 R3, R2, 0x1, RZ ;  /* 0x0000000102037819 */ /* 0x000fe200000006ff */
[----:B------:R-:W-:Y:S01]  /*0430*/  FADD R10, R6, -R7 ;  /* 0x80000007060a7221 */ /* 0x000fe20000000000 */
[----:B------:R-:W-:Y:S02]  /*0440*/  BSSY.RECONVERGENT B1, `(.L_x_9) ;  /* 0x000000e000017945 */ /* 0x000fe40003800200 */
[----:B------:R-:W-:-:S04]  /*0450*/  I2FP.F32.S32 R3, R3 ;  /* 0x0000000300037245 */ /* 0x000fc80000201400 */
[----:B------:R-:W0:Y:S08]  /*0460*/  MUFU.RCP R2, R3 ;  /* 0x0000000300027308 */ /* 0x000e300000001000 */
[----:B------:R-:W1:Y:S01]  /*0470*/  FCHK P0, -R10, R3 ;  /* 0x000000030a007302 */ /* 0x000e620000000100 */
[----:B0-----:R-:W-:-:S04]  /*0480*/  FFMA R9, -R3, R2, 1 ;  /* 0x3f80000003097423 */ /* 0x001fc80000000102 */
[----:B------:R-:W-:-:S04]  /*0490*/  FFMA R2, R2, R9, R2 ;  /* 0x0000000902027223 */ /* 0x000fc80000000002 */
[----:B------:R-:W-:-:S04]  /*04a0*/  FFMA R8, R2, -R10, RZ ;  /* 0x8000000a02087223 */ /* 0x000fc800000000ff */
[----:B------:R-:W-:-:S04]  /*04b0*/  FFMA R9, -R3, R8, -R10 ;  /* 0x0000000803097223 */ /* 0x000fc8000000090a */
[----:B------:R-:W-:Y:S01]  /*04c0*/  FFMA R8, R2, R9, R8 ;  /* 0x0000000902087223 */ /* 0x000fe20000000008 */
[----:B-1----:R-:W-:Y:S06]  /*04d0*/  @!P0 BRA `(.L_x_10) ;  /* 0x0000000000108947 */ /* 0x002fec0003800000 */
[----:B------:R-:W-:Y:S01]  /*04e0*/  FADD R2, -R10, -RZ ;  /* 0x800000ff0a027221 */ /* 0x000fe20000000100 */
[----:B------:R-:W-:-:S07]  /*04f0*/  MOV R10, 0x510 ;  /* 0x00000510000a7802 */ /* 0x000fce0000000f00 */
[----:B------:R-:W-:Y:S05]  /*0500*/  CALL.REL.NOINC `($__internal_1_$__cuda_sm3x_div_rn_noftz_f32_slowpath) ;  /* 0x0000000400087944 */ /* 0x000fea0003c00000 */
[----:B------:R-:W-:-:S07]  /*0510*/  IMAD.MOV.U32 R8, RZ, RZ, R2 ;  /* 0x000000ffff087224 */ /* 0x000fce00078e0002 */
.L_x_10:
[----:B------:R-:W-:Y:S05]  /*0520*/  BSYNC.RECONVERGENT B1 ;  /* 0x0000000000017941 */ /* 0x000fea0003800200 */
.L_x_9:
[----:B------:R-:W0:Y:S01]  /*0530*/  MUFU.RCP R2, R3 ;  /* 0x0000000300027308 */ /* 0x000e220000001000 */
[----:B------:R-:W-:Y:S01]  /*0540*/  FADD R10, R6, R7 ;  /* 0x00000007060a7221 */ /* 0x000fe20000000000 */
[----:B------:R-:W-:Y:S01]  /*0550*/  BSSY.RECONVERGENT B1, `(.L_x_11) ;  /* 0x000000d000017945 */ /* 0x000fe20003800200 */
[----:B------:R-:W-:-:S05]  /*0560*/  IMAD.MOV.U32 R7, RZ, RZ, R8 ;  /* 0x000000ffff077224 */ /* 0x000fca00078e0008 */
        /* <DEDUP_REMOVED lines=10> */
[----:B------:R-:W-:-:S07]  /*0610*/  MOV R6, R2 ;  /* 0x0000000200067202 */ /* 0x000fce0000000f00 */
.L_x_12:
[----:B------:R-:W-:Y:S05]  /*0620*/  BSYNC.RECONVERGENT B1 ;  /* 0x0000000000017941 */ /* 0x000fea0003800200 */
.L_x_11:
[----:B------:R-:W-:-:S07]  /*0630*/  IMAD.MOV.U32 R8, RZ, RZ, 0x40000000 ;  /* 0x40000000ff087424 */ /* 0x000fce00078e00ff */
.L_x_5:
[----:B------:R-:W-:Y:S05]  /*0640*/  BSYNC.RECONVERGENT B0 ;  /* 0x0000000000007941 */ /* 0x000fea0003800200 */
.L_x_1:
[----:B------:R-:W-:Y:S01]  /*0650*/  I2FP.F32.S32 R3, R5 ;  /* 0x0000000500037245 */ /* 0x000fe20000201400 */
[----:B------:R-:W-:Y:S03]  /*0660*/  BSSY.RECONVERGENT B0, `(.L_x_13) ;  /* 0x000000d000007945 */ /* 0x000fe60003800200 */
        /* <DEDUP_REMOVED lines=9> */
[----:B------:R-:W-:-:S07]  /*0700*/  MOV R10, 0x720 ;  /* 0x00000720000a7802 */ /* 0x000fce0000000f00 */
[----:B------:R-:W-:Y:S05]  /*0710*/  CALL.REL.NOINC `($__internal_1_$__cuda_sm3x_div_rn_noftz_f32_slowpath) ;  /* 0x0000000000847944 */ /* 0x000fea0003c00000 */
[----:B------:R-:W-:-:S07]  /*0720*/  MOV R5, R2 ;  /* 0x0000000200057202 */ /* 0x000fce0000000f00 */
.L_x_14:
[----:B------:R-:W-:Y:S05]  /*0730*/  BSYNC.RECONVERGENT B0 ;  /* 0x0000000000007941 */ /* 0x000fea0003800200 */
.L_x_13:
[----:B------:R-:W0:Y:S01]  /*0740*/  LDC.64 R2, c[0x0][0x388] ;  /* 0x0000e200ff027b82 */ /* 0x000e220000000a00 */
[----:B------:R-:W-:-:S04]  /*0750*/  IMAD.SHL.U32 R9, R4, 0x4, RZ ;  /* 0x0000000404097824 */ /* 0x000fc800078e00ff */
[----:B0-----:R-:W-:-:S05]  /*0760*/  IMAD.WIDE.U32 R2, R9, 0x4, R2 ;  /* 0x0000000409027825 */ /* 0x001fca00078e0002 */
[----:B------:R-:W-:Y:S04]  /*0770*/  STG.E desc[UR4][R2.64], R8 ;  /* 0x0000000802007986 */ /* 0x000fe8000c101904 */
[----:B------:R-:W-:Y:S04]  /*0780*/  STG.E desc[UR4][R2.64+0x4], R7 ;  /* 0x0000040702007986 */ /* 0x000fe8000c101904 */
[----:B------:R-:W-:Y:S04]  /*0790*/  STG.E desc[UR4][R2.64+0x8], R6 ;  /* 0x0000080602007986 */ /* 0x000fe8000c101904 */
[----:B------:R-:W-:Y:S01]  /*07a0*/  STG.E desc[UR4][R2.64+0xc], R5 ;  /* 0x00000c0502007986 */ /* 0x000fe2000c101904 */
[----:B------:R-:W-:Y:S05]  /*07b0*/  EXIT ;  /* 0x000000000000794d */ /* 0x000fea0003800000 */
        .weak           $__internal_0_$__cuda_sm20_sqrt_rn_f32_slowpath
        .type           $__internal_0_$__cuda_sm20_sqrt_rn_f32_slowpath,@function
        .size           $__internal_0_$__cuda_sm20_sqrt_rn_f32_slowpath,($__internal_1_$__cuda_sm3x_div_rn_noftz_f32_slowpath - $__internal_0_$__cuda_sm20_sqrt_rn_f32_slowpath)
$__internal_0_$__cuda_sm20_sqrt_rn_f32_slowpath:
[----:B------:R-:W-:-:S13]  /*07c0*/  LOP3.LUT P0, RZ, R0, 0x7fffffff, RZ, 0xc0, !PT ;  /* 0x7fffffff00ff7812 */ /* 0x000fda000780c0ff */
[----:B------:R-:W-:Y:S01]  /*07d0*/  @!P0 MOV R3, R0 ;  /* 0x0000000000038202 */ /* 0x000fe20000000f00 */
[----:B------:R-:W-:Y:S06]  /*07e0*/  @!P0 BRA `(.L_x_15) ;  /* 0x0000000000408947 */ /* 0x000fec0003800000 */
[----:B------:R-:W-:-:S13]  /*07f0*/  FSETP.GEU.FTZ.AND P0, PT, R0, RZ, PT ;  /* 0x000000ff0000720b */ /* 0x000fda0003f1e000 */
[----:B------:R-:W-:Y:S01]  /*0800*/  @!P0 IMAD.MOV.U32 R3, RZ, RZ, 0x7fffffff ;  /* 0x7fffffffff038424 */ /* 0x000fe200078e00ff */
[----:B------:R-:W-:Y:S06]  /*0810*/  @!P0 BRA `(.L_x_15) ;  /* 0x0000000000348947 */ /* 0x000fec0003800000 */
[----:B------:R-:W-:-:S13]  /*0820*/  FSETP.GTU.FTZ.AND P0, PT, |R0|, +INF , PT ;  /* 0x7f8000000000780b */ /* 0x000fda0003f1c200 */
[----:B------:R-:W-:Y:S01]  /*0830*/  @P0 FADD.FTZ R3, R0, 1 ;  /* 0x3f80000000030421 */ /* 0x000fe20000010000 */
[----:B------:R-:W-:Y:S06]  /*0840*/  @P0 BRA `(.L_x_15) ;  /* 0x0000000000280947 */ /* 0x000fec0003800000 */
[----:B------:R-:W-:-:S13]  /*0850*/  FSETP.NEU.FTZ.AND P0, PT, |R0|, +INF , PT ;  /* 0x7f8000000000780b */ /* 0x000fda0003f1d200 */
[----:B------:R-:W-:-:S04]  /*0860*/  @P0 FFMA R7, R0, 1.84467440737095516160e+19, RZ ;  /* 0x5f80000000070823 */ /* 0x000fc800000000ff */
[----:B------:R-:W0:Y:S02]  /*0870*/  @P0 MUFU.RSQ R8, R7 ;  /* 0x0000000700080308 */ /* 0x000e240000001400 */
[----:B0-----:R-:W-:Y:S01]  /*0880*/  @P0 FMUL.FTZ R10, R7, R8 ;  /* 0x00000008070a0220 */ /* 0x001fe20000410000 */
[----:B------:R-:W-:-:S03]  /*0890*/  @P0 FMUL.FTZ R8, R8, 0.5 ;  /* 0x3f00000008080820 */ /* 0x000fc60000410000 */
[----:B------:R-:W-:-:S04]  /*08a0*/  @P0 FADD.FTZ R3, -R10, -RZ ;  /* 0x800000ff0a030221 */ /* 0x000fc80000010100 */
[----:B------:R-:W-:Y:S01]  /*08b0*/  @P0 FFMA R9, R10, R3, R7 ;  /* 0x000000030a090223 */ /* 0x000fe20000000007 */
[----:B------:R-:W-:-:S03]  /*08c0*/  @!P0 MOV R3, R0 ;  /* 0x0000000000038202 */ /* 0x000fc60000000f00 */
[----:B------:R-:W-:-:S04]  /*08d0*/  @P0 FFMA R8, R9, R8, R10 ;  /* 0x0000000809080223 */ /* 0x000fc8000000000a */
[----:B------:R-:W-:-:S07]  /*08e0*/  @P0 FMUL.FTZ R3, R8, 2.3283064365386962891e-10 ;  /* 0x2f80000008030820 */ /* 0x000fce0000410000 */
.L_x_15:
[----:B------:R-:W-:Y:S01]  /*08f0*/  MOV R8, R11 ;  /* 0x0000000b00087202 */ /* 0x000fe20000000f00 */
[----:B------:R-:W-:Y:S02]  /*0900*/  IMAD.MOV.U32 R9, RZ, RZ, 0x0 ;  /* 0x00000000ff097424 */ /* 0x000fe400078e00ff */
[----:B------:R-:W-:Y:S02]  /*0910*/  IMAD.MOV.U32 R7, RZ, RZ, R3 ;  /* 0x000000ffff077224 */ /* 0x000fe400078e0003 */
[----:B------:R-:W-:Y:S05]  /*0920*/  RET.REL.NODEC R8 `(_Z7shift_rPiPfj) ;  /* 0xfffffff408b47950 */ /* 0x000fea0003c3ffff */
        .weak           $__internal_1_$__cuda_sm3x_div_rn_noftz_f32_slowpath
        .type           $__internal_1_$__cuda_sm3x_div_rn_noftz_f32_slowpath,@function
        .size           $__internal_1_$__cuda_sm3x_div_rn_noftz_f32_slowpath,(.L_x_29 - $__internal_1_$__cuda_sm3x_div_rn_noftz_f32_slowpath)
$__internal_1_$__cuda_sm3x_div_rn_noftz_f32_slowpath:
[----:B------:R-:W-:Y:S01]  /*0930*/  SHF.R.U32.HI R11, RZ, 0x17, R3 ;  /* 0x00000017ff0b7819 */ /* 0x000fe20000011603 */
[----:B------:R-:W-:Y:S01]  /*0940*/  BSSY.RECONVERGENT B2, `(.L_x_16) ;  /* 0x0000063000027945 */ /* 0x000fe20003800200 */
[----:B------:R-:W-:Y:S02]  /*0950*/  SHF.R.U32.HI R9, RZ, 0x17, R2 ;  /* 0x00000017ff097819 */ /* 0x000fe40000011602 */
[----:B------:R-:W-:Y:S02]  /*0960*/  LOP3.LUT R11, R11, 0xff, RZ, 0xc0, !PT ;  /* 0x000000ff0b0b7812 */ /* 0x000fe400078ec0ff */
[----:B------:R-:W-:Y:S02]  /*0970*/  LOP3.LUT R16, R9, 0xff, RZ, 0xc0, !PT ;  /* 0x000000ff09107812 */ /* 0x000fe400078ec0ff */
[----:B------:R-:W-:Y:S02]  /*0980*/  IADD3 R14, PT, PT, R11, -0x1, RZ ;  /* 0xffffffff0b0e7810 */ /* 0x000fe40007ffe0ff */
[----:B------:R-:W-:Y:S01]  /*0990*/  MOV R13, R3 ;  /* 0x00000003000d7202 */ /* 0x000fe20000000f00 */
[----:B------:R-:W-:Y:S01]  /*09a0*/  VIADD R12, R16, 0xffffffff ;  /* 0xffffffff100c7836 */ /* 0x000fe20000000000 */
[----:B------:R-:W-:-:S04]  /*09b0*/  ISETP.GT.U32.AND P0, PT, R14, 0xfd, PT ;  /* 0x000000fd0e00780c */ /* 0x000fc80003f04070 */
[----:B------:R-:W-:-:S13]  /*09c0*/  ISETP.GT.U32.OR P0, PT, R12, 0xfd, P0 ;  /* 0x000000fd0c00780c */ /* 0x000fda0000704470 */
[----:B------:R-:W-:Y:S01]  /*09d0*/  @!P0 IMAD.MOV.U32 R9, RZ, RZ, RZ ;  /* 0x000000ffff098224 */ /* 0x000fe200078e00ff */
[----:B------:R-:W-:Y:S06]  /*09e0*/  @!P0 BRA `(.L_x_17) ;  /* 0x00000000005c8947 */ /* 0x000fec0003800000 */
[----:B------:R-:W-:Y:S02]  /*09f0*/  FSETP.GTU.FTZ.AND P0, PT, |R2|, +INF , PT ;  /* 0x7f8000000200780b */ /* 0x000fe40003f1c200 */
[----:B------:R-:W-:-:S04]  /*0a00*/  FSETP.GTU.FTZ.AND P1, PT, |R3|, +INF , PT ;  /* 0x7f8000000300780b */ /* 0x000fc80003f3c200 */
[----:B------:R-:W-:-:S13]  /*0a10*/  PLOP3.LUT P0, PT, P0, P1, PT, 0xf8, 0x8f ;  /* 0x00000000008f781c */ /* 0x000fda0000703f70 */
[----:B------:R-:W-:Y:S05]  /*0a20*/  @P0 BRA `(.L_x_18) ;  /* 0x00000004004c0947 */ /* 0x000fea0003800000 */
[----:B------:R-:W-:-:S13]  /*0a30*/  LOP3.LUT P0, RZ, R13, 0x7fffffff, R2, 0xc8, !PT ;  /* 0x7fffffff0dff7812 */ /* 0x000fda000780c802 */
[----:B------:R-:W-:Y:S05]  /*0a40*/  @!P0 BRA `(.L_x_19) ;  /* 0x00000004003c8947 */ /* 0x000fea0003800000 */
[C---:B------:R-:W-:Y:S02]  /*0a50*/  FSETP.NEU.FTZ.AND P2, PT, |R2|.reuse, +INF , PT ;  /* 0x7f8000000200780b */ /* 0x040fe40003f5d200 */
[----:B------:R-:W-:Y:S02]  /*0a60*/  FSETP.NEU.FTZ.AND P1, PT, |R3|, +INF , PT ;  /* 0x7f8000000300780b */ /* 0x000fe40003f3d200 */
[----:B------:R-:W-:-:S11]  /*0a70*/  FSETP.NEU.FTZ.AND P0, PT, |R2|, +INF , PT ;  /* 0x7f8000000200780b */ /* 0x000fd60003f1d200 */
[----:B------:R-:W-:Y:S05]  /*0a80*/  @!P1 BRA !P2, `(.L_x_19) ;  /* 0x00000004002c9947 */ /* 0x000fea0005000000 */
[----:B------:R-:W-:-:S04]  /*0a90*/  LOP3.LUT P2, RZ, R2, 0x7fffffff, RZ, 0xc0, !PT ;  /* 0x7fffffff02ff7812 */ /* 0x000fc8000784c0ff */
[----:B------:R-:W-:-:S13]  /*0aa0*/  PLOP3.LUT P1, PT, P1, P2, PT, 0x2f, 0xf2 ;  /* 0x0000000000f2781c */ /* 0x000fda0000f24577 */
[----:B------:R-:W-:Y:S05]  /*0ab0*/  @P1 BRA `(.L_x_20) ;  /* 0x0000000400181947 */ /* 0x000fea0003800000 */
[----:B------:R-:W-:-:S04]  /*0ac0*/  LOP3.LUT P1, RZ, R13, 0x7fffffff, RZ, 0xc0, !PT ;  /* 0x7fffffff0dff7812 */ /* 0x000fc8000782c0ff */
[----:B------:R-:W-:-:S13]  /*0ad0*/  PLOP3.LUT P0, PT, P0, P1, PT, 0x2f, 0xf2 ;  /* 0x0000000000f2781c */ /* 0x000fda0000702577 */
[----:B------:R-:W-:Y:S05]  /*0ae0*/  @P0 BRA `(.L_x_21) ;  /* 0x0000000400000947 */ /* 0x000fea0003800000 */
[----:B------:R-:W-:Y:S02]  /*0af0*/  ISETP.GE.AND P0, PT, R12, RZ, PT ;  /* 0x000000ff0c00720c */ /* 0x000fe40003f06270 */
[----:B------:R-:W-:-:S11]  /*0b00*/  ISETP.GE.AND P1, PT, R14, RZ, PT ;  /* 0x000000ff0e00720c */ /* 0x000fd60003f26270 */
[----:B------:R-:W-:Y:S01]  /*0b10*/  @P0 MOV R9, RZ ;  /* 0x000000ff00090202 */ /* 0x000fe20000000f00 */
[----:B------:R-:W-:Y:S02]  /*0b20*/  @!P0 IMAD.MOV.U32 R9, RZ, RZ, -0x40 ;  /* 0xffffffc0ff098424 */ /* 0x000fe400078e00ff */
[----:B------:R-:W-:Y:S01]  /*0b30*/  @!P0 FFMA R2, R2, 1.84467440737095516160e+19, RZ ;  /* 0x5f80000002028823 */ /* 0x000fe200000000ff */
[----:B------:R-:W-:Y:S02]  /*0b40*/  @!P1 FFMA R13, R3, 1.84467440737095516160e+19, RZ ;  /* 0x5f800000030d9823 */ /* 0x000fe400000000ff */
[----:B------:R-:W-:-:S07]  /*0b50*/  @!P1 IADD3 R9, PT, PT, R9, 0x40, RZ ;  /* 0x0000004009099810 */ /* 0x000fce0007ffe0ff */
.L_x_17:
[----:B------:R-:W-:Y:S01]  /*0b60*/  LEA R12, R11, 0xc0800000, 0x17 ;  /* 0xc08000000b0c7811 */ /* 0x000fe200078eb8ff */
[----:B------:R-:W-:Y:S04]  /*0b70*/  BSSY.RECONVERGENT B3, `(.L_x_22) ;  /* 0x0000036000037945 */ /* 0x000fe80003800200 */
[----:B------:R-:W-:Y:S01]  /*0b80*/  IMAD.IADD R14, R13, 0x1, -R12 ;  /* 0x000000010d0e7824 */ /* 0x000fe200078e0a0c */
[----:B------:R-:W-:-:S03]  /*0b90*/  IADD3 R12, PT, PT, R16, -0x7f, RZ ;  /* 0xffffff81100c7810 */ /* 0x000fc60007ffe0ff */
[----:B------:R-:W0:Y:S01]  /*0ba0*/  MUFU.RCP R13, R14 ;  /* 0x0000000e000d7308 */ /* 0x000e220000001000 */
[----:B------:R-:W-:Y:S01]  /*0bb0*/  FADD.FTZ R15, -R14, -RZ ;  /* 0x800000ff0e0f7221 */ /* 0x000fe20000010100 */
[C---:B------:R-:W-:Y:S01]  /*0bc0*/  IMAD R2, R12.reuse, -0x800000, R2 ;  /* 0xff8000000c027824 */ /* 0x040fe200078e0202 */
[----:B------:R-:W-:-:S05]  /*0bd0*/  IADD3 R12, PT, PT, R12, 0x7f, -R11 ;  /* 0x0000007f0c0c7810 */ /* 0x000fca0007ffe80b */
[----:B------:R-:W-:Y:S02]  /*0be0*/  IMAD.IADD R12, R12, 0x1, R9 ;  /* 0x000000010c0c7824 */ /* 0x000fe400078e0209 */
[----:B0-----:R-:W-:-:S04]  /*0bf0*/  FFMA R16, R13, R15, 1 ;  /* 0x3f8000000d107423 */ /* 0x001fc8000000000f */
[----:B------:R-:W-:-:S04]  /*0c00*/  FFMA R13, R13, R16, R13 ;  /* 0x000000100d0d7223 */ /* 0x000fc8000000000d */
[----:B------:R-:W-:-:S04]  /*0c10*/  FFMA R16, R2, R13, RZ ;  /* 0x0000000d02107223 */ /* 0x000fc800000000ff */
[----:B------:R-:W-:-:S04]  /*0c20*/  FFMA R17, R15, R16, R2 ;  /* 0x000000100f117223 */ /* 0x000fc80000000002 */
[----:B------:R-:W-:-:S04]  /*0c30*/  FFMA R16, R13, R17, R16 ;  /* 0x000000110d107223 */ /* 0x000fc80000000010 */
[----:B------:R-:W-:-:S04]  /*0c40*/  FFMA R15, R15, R16, R2 ;  /* 0x000000100f0f7223 */ /* 0x000fc80000000002 */
[----:B------:R-:W-:-:S05]  /*0c50*/  FFMA R2, R13, R15, R16 ;  /* 0x0000000f0d027223 */ /* 0x000fca0000000010 */
[----:B------:R-:W-:-:S04]  /*0c60*/  SHF.R.U32.HI R11, RZ, 0x17, R2 ;  /* 0x00000017ff0b7819 */ /* 0x000fc80000011602 */
[----:B------:R-:W-:-:S04]  /*0c70*/  LOP3.LUT R11, R11, 0xff, RZ, 0xc0, !PT ;  /* 0x000000ff0b0b7812 */ /* 0x000fc800078ec0ff */
[----:B------:R-:W-:-:S05]  /*0c80*/  IADD3 R17, PT, PT, R11, R12, RZ ;  /* 0x0000000c0b117210 */ /* 0x000fca0007ffe0ff */
[----:B------:R-:W-:-:S05]  /*0c90*/  VIADD R9, R17, 0xffffffff ;  /* 0xffffffff11097836 */ /* 0x000fca0000000000 */
[----:B------:R-:W-:-:S13]  /*0ca0*/  ISETP.GE.U32.AND P0, PT, R9, 0xfe, PT ;  /* 0x000000fe0900780c */ /* 0x000fda0003f06070 */
[----:B------:R-:W-:Y:S05]  /*0cb0*/  @!P0 BRA `(.L_x_23) ;  /* 0x0000000000808947 */ /* 0x000fea0003800000 */
[----:B------:R-:W-:-:S13]  /*0cc0*/  ISETP.GT.AND P0, PT, R17, 0xfe, PT ;  /* 0x000000fe1100780c */ /* 0x000fda0003f04270 */
[----:B------:R-:W-:Y:S05]  /*0cd0*/  @P0 BRA `(.L_x_24) ;  /* 0x00000000006c0947 */ /* 0x000fea0003800000 */
[----:B------:R-:W-:-:S13]  /*0ce0*/  ISETP.GE.AND P0, PT, R17, 0x1, PT ;  /* 0x000000011100780c */ /* 0x000fda0003f06270 */
[----:B------:R-:W-:Y:S05]  /*0cf0*/  @P0 BRA `(.L_x_25) ;  /* 0x0000000000740947 */ /* 0x000fea0003800000 */
[----:B------:R-:W-:Y:S02]  /*0d00*/  ISETP.GE.AND P0, PT, R17, -0x18, PT ;  /* 0xffffffe81100780c */ /* 0x000fe40003f06270 */
[----:B------:R-:W-:-:S11]  /*0d10*/  LOP3.LUT R2, R2, 0x80000000, RZ, 0xc0, !PT ;  /* 0x8000000002027812 */ /* 0x000fd600078ec0ff */
[----:B------:R-:W-:Y:S05]  /*0d20*/  @!P0 BRA `(.L_x_25) ;  /* 0x0000000000688947 */ /* 0x000fea0003800000 */
[-CC-:B------:R-:W-:Y:S01]  /*0d30*/  FFMA.RZ R9, R13, R15.reuse, R16.reuse ;  /* 0x0000000f0d097223 */ /* 0x180fe2000000c010 */
[----:B------:R-:W-:Y:S01]  /*0d40*/  IADD3 R14, PT, PT, R17, 0x20, RZ ;  /* 0x00000020110e7810 */ /* 0x000fe20007ffe0ff */
[-CC-:B------:R-:W-:Y:S01]  /*0d50*/  FFMA.RM R12, R13, R15.reuse, R16.reuse ;  /* 0x0000000f0d0c7223 */ /* 0x180fe20000004010 */
[----:B------:R-:W-:Y:S02]  /*0d60*/  ISETP.NE.AND P2, PT, R17, RZ, PT ;  /* 0x000000ff1100720c */ /* 0x000fe40003f45270 */
[----:B------:R-:W-:Y:S01]  /*0d70*/  LOP3.LUT R11, R9, 0x7fffff, RZ, 0xc0, !PT ;  /* 0x007fffff090b7812 */ /* 0x000fe200078ec0ff */
[----:B------:R-:W-:Y:S01]  /*0d80*/  FFMA.RP R9, R13, R15, R16 ;  /* 0x0000000f0d097223 */ /* 0x000fe20000008010 */
[----:B------:R-:W-:Y:S01]  /*0d90*/  IMAD.MOV R13, RZ, RZ, -R17 ;  /* 0x000000ffff0d7224 */ /* 0x000fe200078e0a11 */
[----:B------:R-:W-:Y:S02]  /*0da0*/  ISETP.NE.AND P1, PT, R17, RZ, PT ;  /* 0x000000ff1100720c */ /* 0x000fe40003f25270 */
[----:B------:R-:W-:-:S02]  /*0db0*/  LOP3.LUT R11, R11, 0x800000, RZ, 0xfc, !PT ;  /* 0x008000000b0b7812 */ /* 0x000fc400078efcff */
[----:B------:R-:W-:Y:S02]  /*0dc0*/  FSETP.NEU.FTZ.AND P0, PT, R9, R12, PT ;  /* 0x0000000c0900720b */ /* 0x000fe40003f1d000 */
[----:B------:R-:W-:Y:S02]  /*0dd0*/  SHF.L.U32 R14, R11, R14, RZ ;  /* 0x0000000e0b0e7219 */ /* 0x000fe400000006ff */
[----:B------:R-:W-:Y:S02]  /*0de0*/  SEL R12, R13, RZ, P2 ;  /* 0x000000ff0d0c7207 */ /* 0x000fe40001000000 */
[----:B------:R-:W-:Y:S02]  /*0df0*/  ISETP.NE.AND P1, PT, R14, RZ, P1 ;  /* 0x000000ff0e00720c */ /* 0x000fe40000f25270 */
[----:B------:R-:W-:Y:S02]  /*0e00*/  SHF.R.U32.HI R12, RZ, R12, R11 ;  /* 0x0000000cff0c7219 */ /* 0x000fe4000001160b */
[----:B------:R-:W-:-:S02]  /*0e10*/  PLOP3.LUT P0, PT, P0, P1, PT, 0xf8, 0x8f ;  /* 0x00000000008f781c */ /* 0x000fc40000703f70 */
[----:B------:R-:W-:Y:S02]  /*0e20*/  SHF.R.U32.HI R14, RZ, 0x1, R12 ;  /* 0x00000001ff0e7819 */ /* 0x000fe4000001160c */
[----:B------:R-:W-:-:S04]  /*0e30*/  SEL R9, RZ, 0x1, !P0 ;  /* 0x00000001ff097807 */ /* 0x000fc80004000000 */
[----:B------:R-:W-:-:S04]  /*0e40*/  LOP3.LUT R9, R9, 0x1, R14, 0xf8, !PT ;  /* 0x0000000109097812 */ /* 0x000fc800078ef80e */
[----:B------:R-:W-:-:S04]  /*0e50*/  LOP3.LUT R9, R9, R12, RZ, 0xc0, !PT ;  /* 0x0000000c09097212 */ /* 0x000fc800078ec0ff */
[----:B------:R-:W-:-:S04]  /*0e60*/  IADD3 R9, PT, PT, R14, R9, RZ ;  /* 0x000000090e097210 */ /* 0x000fc80007ffe0ff */
[----:B------:R-:W-:Y:S01]  /*0e70*/  LOP3.LUT R2, R9, R2, RZ, 0xfc, !PT ;  /* 0x0000000209027212 */ /* 0x000fe200078efcff */
[----:B------:R-:W-:Y:S06]  /*0e80*/  BRA `(.L_x_25) ;  /* 0x0000000000107947 */ /* 0x000fec0003800000 */
.L_x_24:
[----:B------:R-:W-:-:S04]  /*0e90*/  LOP3.LUT R2, R2, 0x80000000, RZ, 0xc0, !PT ;  /* 0x8000000002027812 */ /* 0x000fc800078ec0ff */
[----:B------:R-:W-:Y:S01]  /*0ea0*/  LOP3.LUT R2, R2, 0x7f800000, RZ, 0xfc, !PT ;  /* 0x7f80000002027812 */ /* 0x000fe200078efcff */
[----:B------:R-:W-:Y:S06]  /*0eb0*/  BRA `(.L_x_25) ;  /* 0x0000000000047947 */ /* 0x000fec0003800000 */
.L_x_23:
[----:B------:R-:W-:-:S07]  /*0ec0*/  IMAD R2, R12, 0x800000, R2 ;  /* 0x008000000c027824 */ /* 0x000fce00078e0202 */
.L_x_25:
[----:B------:R-:W-:Y:S05]  /*0ed0*/  BSYNC.RECONVERGENT B3 ;  /* 0x0000000000037941 */ /* 0x000fea0003800200 */
.L_x_22:
[----:B------:R-:W-:Y:S05]  /*0ee0*/  BRA `(.L_x_26) ;  /* 0x0000000000207947 */ /* 0x000fea0003800000 */
.L_x_21:
[----:B------:R-:W-:-:S04]  /*0ef0*/  LOP3.LUT R2, R13, 0x80000000, R2, 0x48, !PT ;  /* 0x800000000d027812 */ /* 0x000fc800078e4802 */
[----:B------:R-:W-:Y:S01]  /*0f00*/  LOP3.LUT R2, R2, 0x7f800000, RZ, 0xfc, !PT ;  /* 0x7f80000002027812 */ /* 0x000fe200078efcff */
[----:B------:R-:W-:Y:S06]  /*0f10*/  BRA `(.L_x_26) ;  /* 0x0000000000147947 */ /* 0x000fec0003800000 */
.L_x_20:
[----:B------:R-:W-:Y:S01]  /*0f20*/  LOP3.LUT R2, R13, 0x80000000, R2, 0x48, !PT ;  /* 0x800000000d027812 */ /* 0x000fe200078e4802 */
[----:B------:R-:W-:Y:S06]  /*0f30*/  BRA `(.L_x_26) ;  /* 0x00000000000c7947 */ /* 0x000fec0003800000 */
.L_x_19:
[----:B------:R-:W0:Y:S01]  /*0f40*/  MUFU.RSQ R2, -QNAN ;  /* 0xffc0000000027908 */ /* 0x000e220000001400 */
[----:B------:R-:W-:Y:S05]  /*0f50*/  BRA `(.L_x_26) ;  /* 0x0000000000047947 */ /* 0x000fea0003800000 */
.L_x_18:
[----:B------:R-:W-:-:S07]  /*0f60*/  FADD.FTZ R2, R2, R3 ;  /* 0x0000000302027221 */ /* 0x000fce0000010000 */
.L_x_26:
[----:B------:R-:W-:Y:S05]  /*0f70*/  BSYNC.RECONVERGENT B2 ;  /* 0x0000000000027941 */ /* 0x000fea0003800200 */
.L_x_16:
[----:B------:R-:W-:-:S04]  /*0f80*/  HFMA2 R11, -RZ, RZ, 0, 0 ;  /* 0x00000000ff0b7431 */ /* 0x000fc800000001ff */
[----:B0-----:R-:W-:Y:S05]  /*0f90*/  RET.REL.NODEC R10 `(_Z7shift_rPiPfj) ;  /* 0xfffffff00a187950 */ /* 0x001fea0003c3ffff */
.L_x_27:
        /* <DEDUP_REMOVED lines=14> */
.L_x_29:


//--------------------- .nv.shared.reserved.0     --------------------------
	.section	.nv.shared.reserved.0,"aw",@nobits
	.weak		__nv_reservedSMEM_offset_0_alias
	.size		__nv_reservedSMEM_offset_0_alias, 0, 64
	.other		__nv_reservedSMEM_offset_0_alias,@"STO_CUDA_RESERVED_SHARED STV_DEFAULT"
__nv_reservedSMEM_offset_0_alias:
	.zero		0
	.zero		64


//--------------------- .nv.global                --------------------------
	.section	.nv.global,"aw",@nobits
.nv.global:
	.type		_ZN34_INTERNAL_9d4f5b84_4_k_cu_0e909abf6thrust24THRUST_300001_SM_1000_NS3seqE,@object
	.size		_ZN34_INTERNAL_9d4f5b84_4_k_cu_0e909abf6thrust24THRUST_300001_SM_1000_NS3seqE,(_ZN34_INTERNAL_9d4f5b84_4_k_cu_0e909abf4cuda3std3__48in_placeE - _ZN34_INTERNAL_9d4f5b84_4_k_cu_0e909abf6thrust24THRUST_300001_SM_1000_NS3seqE)
_ZN34_INTERNAL_9d4f5b84_4_k_cu_0e909abf6thrust24THRUST_300001_SM_1000_NS3seqE:
	.zero		1
	.type		_ZN34_INTERNAL_9d4f5b84_4_k_cu_0e909abf4cuda3std3__48in_placeE,@object
	.size		_ZN34_INTERNAL_9d4f5b84_4_k_cu_0e909abf4cuda3std3__48in_placeE,(_ZN34_INTERNAL_9d4f5b84_4_k_cu_0e909abf4cuda3std6ranges3__45__cpo4sizeE - _ZN34_INTERNAL_9d4f5b84_4_k_cu_0e909abf4cuda3std3__48in_placeE)
_ZN34_INTERNAL_9d4f5b84_4_k_cu_0e909abf4cuda3std3__48in_placeE:
	.zero		1
	.type		_ZN34_INTERNAL_9d4f5b84_4_k_cu_0e909abf4cuda3std6ranges3__45__cpo4sizeE,@object
	.size		_ZN34_INTERNAL_9d4f5b84_4_k_cu_0e909abf4cuda3std6ranges3__45__cpo4sizeE,(_ZN34_INTERNAL_9d4f5b84_4_k_cu_0e909abf6thrust24THRUST_300001_SM_1000_NS12placeholders2_3E - _ZN34_INTERNAL_9d4f5b84_4_k_cu_0e909abf4cuda3std6ranges3__45__cpo4sizeE)
_ZN34_INTERNAL_9d4f5b84_4_k_cu_0e909abf4cuda3std6ranges3__45__cpo4sizeE:
	.zero		1
	.type		_ZN34_INTERNAL_9d4f5b84_4_k_cu_0e909abf6thrust24THRUST_300001_SM_1000_NS12placeholders2_3E,@object
	.size		_ZN34_INTERNAL_9d4f5b84_4_k_cu_0e909abf6thrust24THRUST_300001_SM_1000_NS12placeholders2_3E,(_ZN34_INTERNAL_9d4f5b84_4_k_cu_0e909abf4cuda3std3__45__cpo6cbeginE - _ZN34_INTERNAL_9d4f5b84_4_k_cu_0e909abf6thrust24THRUST_300001_SM_1000_NS12placeholders2_3E)
_ZN34_INTERNAL_9d4f5b84_4_k_cu_0e909abf6thrust24THRUST_300001_SM_1000_NS12placeholders2_3E:
	.zero		1
	.type		_ZN34_INTERNAL_9d4f5b84_4_k_cu_0e909abf4cuda3std3__45__cpo6cbeginE,@object
	.size		_ZN34_INTERNAL_9d4f5b84_4_k_cu_0e909abf4cuda3std3__45__cpo6cbeginE,(_ZN34_INTERNAL_9d4f5b84_4_k_cu_0e909abf4cuda3std6ranges3__45__cpo6cbeginE - _ZN34_INTERNAL_9d4f5b84_4_k_cu_0e909abf4cuda3std3__45__cpo6cbeginE)
_ZN34_INTERNAL_9d4f5b84_4_k_cu_0e909abf4cuda3std3__45__cpo6cbeginE:
	.zero		1
	.type		_ZN34_INTERNAL_9d4f5b84_4_k_cu_0e909abf4cuda3std6ranges3__45__cpo6cbeginE,@object
	.size		_ZN34_INTERNAL_9d4f5b84_4_k_cu_0e909abf4cuda3std6ranges3__45__cpo6cbeginE,(_ZN34_INTERNAL_9d4f5b84_4_k_cu_0e909abf6thrust24THRUST_300001_SM_1000_NS12placeholders2_7E - _ZN34_INTERNAL_9d4f5b84_4_k_cu_0e909abf4cuda3std6ranges3__45__cpo6cbeginE)
_ZN34_INTERNAL_9d4f5b84_4_k_cu_0e909abf4cuda3std6ranges3__45__cpo6cbeginE:
	.zero		1
	.type		_ZN34_INTERNAL_9d4f5b84_4_k_cu_0e909abf6thrust24THRUST_300001_SM_1000_NS12placeholders2_7E,@object
	.size		_ZN34_INTERNAL_9d4f5b84_4_k_cu_0e909abf6thrust24THRUST_300001_SM_1000_NS12placeholders2_7E,(_ZN34_INTERNAL_9d4f5b84_4_k_cu_0e909abf4cuda3std3__45__cpo7crbeginE - _ZN34_INTERNAL_9d4f5b84_4_k_cu_0e909abf6thrust24THRUST_300001_SM_1000_NS12placeholders2_7E)
_ZN34_INTERNAL_9d4f5b84_4_k_cu_0e909abf6thrust24THRUST_300001_SM_1000_NS12placeholders2_7E:
	.zero		1
	.type		_ZN34_INTERNAL_9d4f5b84_4_k_cu_0e909abf4cuda3std3__45__cpo7crbeginE,@object
	.size		_ZN34_INTERNAL_9d4f5b84_4_k_cu_0e909abf4cuda3std3__45__cpo7crbeginE,(_ZN34_INTERNAL_9d4f5b84_4_k_cu_0e909abf4cuda3std6ranges3__45__cpo4nextE - _ZN34_INTERNAL_9d4f5b84_4_k_cu_0e909abf4cuda3std3__45__cpo7crbeginE)
_ZN34_INTERNAL_9d4f5b84_4_k_cu_0e909abf4cuda3std3__45__cpo7crbeginE:
	.zero		1
	.type		_ZN34_INTERNAL_9d4f5b84_4_k_cu_0e909abf4cuda3std6ranges3__45__cpo4nextE,@object
	.size		_ZN34_INTERNAL_9d4f5b84_4_k_cu_0e909abf4cuda3std6ranges3__45__cpo4nextE,(_ZN34_INTERNAL_9d4f5b84_4_k_cu_0e909abf4cuda3std6ranges3__45__cpo4swapE - _ZN34_INTERNAL_9d4f5b84_4_k_cu_0e909abf4cuda3std6ranges3__45__cpo4nextE)
_ZN34_INTERNAL_9d4f5b84_4_k_cu_0e909abf4cuda3std6ranges3__45__cpo4nextE:
	.zero		1
	.type		_ZN34_INTERNAL_9d4f5b84_4_k_cu_0e909abf4cuda3std6ranges3__45__cpo4swapE,@object
	.size		_ZN34_INTERNAL_9d4f5b84_4_k_cu_0e909abf4cuda3std6ranges3__45__cpo4swapE,(_ZN34_INTERNAL_9d4f5b84_4_k_cu_0e909abf6thrust24THRUST_300001_SM_1000_NS8cuda_cub10par_nosyncE - _ZN34_INTERNAL_9d4f5b84_4_k_cu_0e909abf4cuda3std6ranges3__45__cpo4swapE)
_ZN34_INTERNAL_9d4f5b84_4_k_cu_0e909abf4cuda3std6ranges3__45__cpo4swapE:
	.zero		1
	.type		_ZN34_INTERNAL_9d4f5b84_4_k_cu_0e909abf6thrust24THRUST_300001_SM_1000_NS8cuda_cub10par_nosyncE,@object
	.size		_ZN34_INTERNAL_9d4f5b84_4_k_cu_0e909abf6thrust24THRUST_300001_SM_1000_NS8cuda_cub10par_nosyncE,(_ZN34_INTERNAL_9d4f5b84_4_k_cu_0e909abf6thrust24THRUST_300001_SM_1000_NS12placeholders2_9E - _ZN34_INTERNAL_9d4f5b84_4_k_cu_0e909abf6thrust24THRUST_300001_SM_1000_NS8cuda_cub10par_nosyncE)
_ZN34_INTERNAL_9d4f5b84_4_k_cu_0e909abf6thrust24THRUST_300001_SM_1000_NS8cuda_cub10par_nosyncE:
	.zero		1
	.type		_ZN34_INTERNAL_9d4f5b84_4_k_cu_0e909abf6thrust24THRUST_300001_SM_1000_NS12placeholders2_9E,@object
	.size		_ZN34_INTERNAL_9d4f5b84_4_k_cu_0e909abf6thrust24THRUST_300001_SM_1000_NS12placeholders2_9E,(_ZN34_INTERNAL_9d4f5b84_4_k_cu_0e909abf4cuda3std3__436_GLOBAL__N__9d4f5b84_4_k_cu_0e909abf6ignoreE - _ZN34_INTERNAL_9d4f5b84_4_k_cu_0e909abf6thrust24THRUST_300001_SM_1000_NS12placeholders2_9E)
_ZN34_INTERNAL_9d4f5b84_4_k_cu_0e909abf6thrust24THRUST_300001_SM_1000_NS12placeholders2_9E:
	.zero		1
	.type		_ZN34_INTERNAL_9d4f5b84_4_k_cu_0e909abf4cuda3std3__436_GLOBAL__N__9d4f5b84_4_k_cu_0e909abf6ignoreE,@object
	.size		_ZN34_INTERNAL_9d4f5b84_4_k_cu_0e909abf4cuda3std3__436_GLOBAL__N__9d4f5b84_4_k_cu_0e909abf6ignoreE,(_ZN34_INTERNAL_9d4f5b84_4_k_cu_0e909abf4cuda3std6ranges3__45__cpo4dataE - _ZN34_INTERNAL_9d4f5b84_4_k_cu_0e909abf4cuda3std3__436_GLOBAL__N__9d4f5b84_4_k_cu_0e909abf6ignoreE)
_ZN34_INTERNAL_9d4f5b84_4_k_cu_0e909abf4cuda3std3__436_GLOBAL__N__9d4f5b84_4_k_cu_0e909abf6ignoreE:
	.zero		1
	.type		_ZN34_INTERNAL_9d4f5b84_4_k_cu_0e909abf4cuda3std6ranges3__45__cpo4dataE,@object
	.size		_ZN34_INTERNAL_9d4f5b84_4_k_cu_0e909abf4cuda3std6ranges3__45__cpo4dataE,(_ZN34_INTERNAL_9d4f5b84_4_k_cu_0e909abf6thrust24THRUST_300001_SM_1000_NS12placeholders2_1E - _ZN34_INTERNAL_9d4f5b84_4_k_cu_0e909abf4cuda3std6ranges3__45__cpo4dataE)
_ZN34_INTERNAL_9d4f5b84_4_k_cu_0e909abf4cuda3std6ranges3__45__cpo4dataE:
	.zero		1
	.type		_ZN34_INTERNAL_9d4f5b84_4_k_cu_0e909abf6thrust24THRUST_300001_SM_1000_NS12placeholders2_1E,@object
	.size		_ZN34_INTERNAL_9d4f5b84_4_k_cu_0e909abf6thrust24THRUST_300001_SM_1000_NS12placeholders2_1E,(_ZN34_INTERNAL_9d4f5b84_4_k_cu_0e909abf4cuda3std3__45__cpo5beginE - _ZN34_INTERNAL_9d4f5b84_4_k_cu_0e909abf6thrust24THRUST_300001_SM_1000_NS12placeholders2_1E)
_ZN34_INTERNAL_9d4f5b84_4_k_cu_0e909abf6thrust24THRUST_300001_SM_1000_NS12placeholders2_1E:
	.zero		1
	.type		_ZN34_INTERNAL_9d4f5b84_4_k_cu_0e909abf4cuda3std3__45__cpo5beginE,@object
	.size		_ZN34_INTERNAL_9d4f5b84_4_k_cu_0e909abf4cuda3std3__45__cpo5beginE,(_ZN34_INTERNAL_9d4f5b84_4_k_cu_0e909abf4cuda3std6ranges3__45__cpo5beginE - _ZN34_INTERNAL_9d4f5b84_4_k_cu_0e909abf4cuda3std3__45__cpo5beginE)
_ZN34_INTERNAL_9d4f5b84_4_k_cu_0e909abf4cuda3std3__45__cpo5beginE:
	.zero		1
	.type		_ZN34_INTERNAL_9d4f5b84_4_k_cu_0e909abf4cuda3std6ranges3__45__cpo5beginE,@object
	.size		_ZN34_INTERNAL_9d4f5b84_4_k_cu_0e909abf4cuda3std6ranges3__45__cpo5beginE,(_ZN34_INTERNAL_9d4f5b84_4_k_cu_0e909abf6thrust24THRUST_300001_SM_1000_NS12placeholders2_5E - _ZN34_INTERNAL_9d4f5b84_4_k_cu_0e909abf4cuda3std6ranges3__45__cpo5beginE)
_ZN34_INTERNAL_9d4f5b84_4_k_cu_0e909abf4cuda3std6ranges3__45__cpo5beginE:
	.zero		1
	.type		_ZN34_INTERNAL_9d4f5b84_4_k_cu_0e909abf6thrust24THRUST_300001_SM_1000_NS12placeholders2_5E,@object
	.size		_ZN34_INTERNAL_9d4f5b84_4_k_cu_0e909abf6thrust24THRUST_300001_SM_1000_NS12placeholders2_5E,(_ZN34_INTERNAL_9d4f5b84_4_k_cu_0e909abf4cuda3std3__45__cpo6rbeginE - _ZN34_INTERNAL_9d4f5b84_4_k_cu_0e909abf6thrust24THRUST_300001_SM_1000_NS12placeholders2_5E)
_ZN34_INTERNAL_9d4f5b84_4_k_cu_0e909abf6thrust24THRUST_300001_SM_1000_NS12placeholders2_5E:
	.zero		1
	.type		_ZN34_INTERNAL_9d4f5b84_4_k_cu_0e909abf4cuda3std3__45__cpo6rbeginE,@object
	.size		_ZN34_INTERNAL_9d4f5b84_4_k_cu_0e909abf4cuda3std3__45__cpo6rbeginE,(_ZN34_INTERNAL_9d4f5b84_4_k_cu_0e909abf4cuda3std6ranges3__45__cpo7advanceE - _ZN34_INTERNAL_9d4f5b84_4_k_cu_0e909abf4cuda3std3__45__cpo6rbeginE)
_ZN34_INTERNAL_9d4f5b84_4_k_cu_0e909abf4cuda3std3__45__cpo6rbeginE:
	.zero		1
	.type		_ZN34_INTERNAL_9d4f5b84_4_k_cu_0e909abf4cuda3std6ranges3__45__cpo7advanceE,@object
	.size		_ZN34_INTERNAL_9d4f5b84_4_k_cu_0e909abf4cuda3std6ranges3__45__cpo7advanceE,(_ZN34_INTERNAL_9d4f5b84_4_k_cu_0e909abf4cuda3std3__47nulloptE - _ZN34_INTERNAL_9d4f5b84_4_k_cu_0e909abf4cuda3std6ranges3__45__cpo7advanceE)
_ZN34_INTERNAL_9d4f5b84_4_k_cu_0e909abf4cuda3std6ranges3__45__cpo7advanceE:
	.zero		1
	.type		_ZN34_INTERNAL_9d4f5b84_4_k_cu_0e909abf4cuda3std3__47nulloptE,@object
	.size		_ZN34_INTERNAL_9d4f5b84_4_k_cu_0e909abf4cuda3std3__47nulloptE,(_ZN34_INTERNAL_9d4f5b84_4_k_cu_0e909abf4cuda3std6ranges3__45__cpo8distanceE - _ZN34_INTERNAL_9d4f5b84_4_k_cu_0e909abf4cuda3std3__47nulloptE)
_ZN34_INTERNAL_9d4f5b84_4_k_cu_0e909abf4cuda3std3__47nulloptE:
	.zero		1
	.type		_ZN34_INTERNAL_9d4f5b84_4_k_cu_0e909abf4cuda3std6ranges3__45__cpo8distanceE,@object
	.size		_ZN34_INTERNAL_9d4f5b84_4_k_cu_0e909abf4cuda3std6ranges3__45__cpo8distanceE,(_ZN34_INTERNAL_9d4f5b84_4_k_cu_0e909abf6thrust24THRUST_300001_SM_1000_NS12placeholders3_10E - _ZN34_INTERNAL_9d4f5b84_4_k_cu_0e909abf4cuda3std6ranges3__45__cpo8distanceE)
_ZN34_INTERNAL_9d4f5b84_4_k_cu_0e909abf4cuda3std6ranges3__45__cpo8distanceE:
	.zero		1
	.type		_ZN34_INTERNAL_9d4f5b84_4_k_cu_0e909abf6thrust24THRUST_300001_SM_1000_NS12placeholders3_10E,@object
	.size		_ZN34_INTERNAL_9d4f5b84_4_k_cu_0e909abf6thrust24THRUST_300001_SM_1000_NS12placeholders3_10E,(_ZN34_INTERNAL_9d4f5b84_4_k_cu_0e909abf4cuda3std3__419piecewise_constructE - _ZN34_INTERNAL_9d4f5b84_4_k_cu_0e909abf6thrust24THRUST_300001_SM_1000_NS12placeholders3_10E)
_ZN34_INTERNAL_9d4f5b84_4_k_cu_0e909abf6thrust24THRUST_300001_SM_1000_NS12placeholders3_10E:
	.zero		1
	.type		_ZN34_INTERNAL_9d4f5b84_4_k_cu_0e909abf4cuda3std3__419piecewise_constructE,@object
	.size		_ZN34_INTERNAL_9d4f5b84_4_k_cu_0e909abf4cuda3std3__419piecewise_constructE,(_ZN34_INTERNAL_9d4f5b84_4_k_cu_0e909abf4cuda3std6ranges3__45__cpo5cdataE - _ZN34_INTERNAL_9d4f5b84_4_k_cu_0e909abf4cuda3std3__419piecewise_constructE)
_ZN34_INTERNAL_9d4f5b84_4_k_cu_0e909abf4cuda3std3__419piecewise_constructE:
	.zero		1
	.type		_ZN34_INTERNAL_9d4f5b84_4_k_cu_0e909abf4cuda3std6ranges3__45__cpo5cdataE,@object
	.size		_ZN34_INTERNAL_9d4f5b84_4_k_cu_0e909abf4cuda3std6ranges3__45__cpo5cdataE,(_ZN34_INTERNAL_9d4f5b84_4_k_cu_0e909abf6thrust24THRUST_300001_SM_1000_NS12placeholders2_2E - _ZN34_INTERNAL_9d4f5b84_4_k_cu_0e909abf4cuda3std6ranges3__45__cpo5cdataE)
_ZN34_INTERNAL_9d4f5b84_4_k_cu_0e909abf4cuda3std6ranges3__45__cpo5cdataE:
	.zero		1
	.type		_ZN34_INTERNAL_9d4f5b84_4_k_cu_0e909abf6thrust24THRUST_300001_SM_1000_NS12placeholders2_2E,@object
	.size		_ZN34_INTERNAL_9d4f5b84_4_k_cu_0e909abf6thrust24THRUST_300001_SM_1000_NS12placeholders2_2E,(_ZN34_INTERNAL_9d4f5b84_4_k_cu_0e909abf4cuda3std3__45__cpo3endE - _ZN34_INTERNAL_9d4f5b84_4_k_cu_0e909abf6thrust24THRUST_300001_SM_1000_NS12placeholders2_2E)
_ZN34_INTERNAL_9d4f5b84_4_k_cu_0e909abf6thrust24THRUST_300001_SM_1000_NS12placeholders2_2E:
	.zero		1
	.type		_ZN34_INTERNAL_9d4f5b84_4_k_cu_0e909abf4cuda3std3__45__cpo3endE,@object
	.size		_ZN34_INTERNAL_9d4f5b84_4_k_cu_0e909abf4cuda3std3__45__cpo3endE,(_ZN34_INTERNAL_9d4f5b84_4_k_cu_0e909abf4cuda3std6ranges3__45__cpo3endE - _ZN34_INTERNAL_9d4f5b84_4_k_cu_0e909abf4cuda3std3__45__cpo3endE)
_ZN34_INTERNAL_9d4f5b84_4_k_cu_0e909abf4cuda3std3__45__cpo3endE:
	.zero		1
	.type		_ZN34_INTERNAL_9d4f5b84_4_k_cu_0e909abf4cuda3std6ranges3__45__cpo3endE,@object
	.size		_ZN34_INTERNAL_9d4f5b84_4_k_cu_0e909abf4cuda3std6ranges3__45__cpo3endE,(_ZN34_INTERNAL_9d4f5b84_4_k_cu_0e909abf6thrust24THRUST_300001_SM_1000_NS12placeholders2_6E - _ZN34_INTERNAL_9d4f5b84_4_k_cu_0e909abf4cuda3std6ranges3__45__cpo3endE)
_ZN34_INTERNAL_9d4f5b84_4_k_cu_0e909abf4cuda3std6ranges3__45__cpo3endE:
	.zero		1
	.type		_ZN34_INTERNAL_9d4f5b84_4_k_cu_0e909abf6thrust24THRUST_300001_SM_1000_NS12placeholders2_6E,@object
	.size		_ZN34_INTERNAL_9d4f5b84_4_k_cu_0e909abf6thrust24THRUST_300001_SM_1000_NS12placeholders2_6E,(_ZN34_INTERNAL_9d4f5b84_4_k_cu_0e909abf4cuda3std3__45__cpo4rendE - _ZN34_INTERNAL_9d4f5b84_4_k_cu_0e909abf6thrust24THRUST_300001_SM_1000_NS12placeholders2_6E)
_ZN34_INTERNAL_9d4f5b84_4_k_cu_0e909abf6thrust24THRUST_300001_SM_1000_NS12placeholders2_6E:
	.zero		1
	.type		_ZN34_INTERNAL_9d4f5b84_4_k_cu_0e909abf4cuda3std3__45__cpo4rendE,@object
	.size		_ZN34_INTERNAL_9d4f5b84_4_k_cu_0e909abf4cuda3std3__45__cpo4rendE,(_ZN34_INTERNAL_9d4f5b84_4_k_cu_0e909abf4cuda3std6ranges3__45__cpo9iter_swapE - _ZN34_INTERNAL_9d4f5b84_4_k_cu_0e909abf4cuda3std3__45__cpo4rendE)
_ZN34_INTERNAL_9d4f5b84_4_k_cu_0e909abf4cuda3std3__45__cpo4rendE:
	.zero		1
	.type		_ZN34_INTERNAL_9d4f5b84_4_k_cu_0e909abf4cuda3std6ranges3__45__cpo9iter_swapE,@object
	.size		_ZN34_INTERNAL_9d4f5b84_4_k_cu_0e909abf4cuda3std6ranges3__45__cpo9iter_swapE,(_ZN34_INTERNAL_9d4f5b84_4_k_cu_0e909abf4cuda3std3__48unexpectE - _ZN34_INTERNAL_9d4f5b84_4_k_cu_0e909abf4cuda3std6ranges3__45__cpo9iter_swapE)
_ZN34_INTERNAL_9d4f5b84_4_k_cu_0e909abf4cuda3std6ranges3__45__cpo9iter_swapE:
	.zero		1
	.type		_ZN34_INTERNAL_9d4f5b84_4_k_cu_0e909abf4cuda3std3__48unexpectE,@object
	.size		_ZN34_INTERNAL_9d4f5b84_4_k_cu_0e909abf4cuda3std3__48unexpectE,(_ZN34_INTERNAL_9d4f5b84_4_k_cu_0e909abf6thrust24THRUST_300001_SM_1000_NS8cuda_cub3parE - _ZN34_INTERNAL_9d4f5b84_4_k_cu_0e909abf4cuda3std3__48unexpectE)
_ZN34_INTERNAL_9d4f5b84_4_k_cu_0e909abf4cuda3std3__48unexpectE:
	.zero		1
	.type		_ZN34_INTERNAL_9d4f5b84_4_k_cu_0e909abf6thrust24THRUST_300001_SM_1000_NS8cuda_cub3parE,@object
	.size		_ZN34_INTERNAL_9d4f5b84_4_k_cu_0e909abf6thrust24THRUST_300001_SM_1000_NS8cuda_cub3parE,(_ZN34_INTERNAL_9d4f5b84_4_k_cu_0e909abf6thrust24THRUST_300001_SM_1000_NS12placeholders2_4E - _ZN34_INTERNAL_9d4f5b84_4_k_cu_0e909abf6thrust24THRUST_300001_SM_1000_NS8cuda_cub3parE)
_ZN34_INTERNAL_9d4f5b84_4_k_cu_0e909abf6thrust24THRUST_300001_SM_1000_NS8cuda_cub3parE:
	.zero		1
	.type		_ZN34_INTERNAL_9d4f5b84_4_k_cu_0e909abf6thrust24THRUST_300001_SM_1000_NS12placeholders2_4E,@object
	.size		_ZN34_INTERNAL_9d4f5b84_4_k_cu_0e909abf6thrust24THRUST_300001_SM_1000_NS12placeholders2_4E,(_ZN34_INTERNAL_9d4f5b84_4_k_cu_0e909abf4cuda3std3__45__cpo4cendE - _ZN34_INTERNAL_9d4f5b84_4_k_cu_0e909abf6thrust24THRUST_300001_SM_1000_NS12placeholders2_4E)
_ZN34_INTERNAL_9d4f5b84_4_k_cu_0e909abf6thrust24THRUST_300001_SM_1000_NS12placeholders2_4E:
	.zero		1
	.type		_ZN34_INTERNAL_9d4f5b84_4_k_cu_0e909abf4cuda3std3__45__cpo4cendE,@object
	.size		_ZN34_INTERNAL_9d4f5b84_4_k_cu_0e909abf4cuda3std3__45__cpo4cendE,(_ZN34_INTERNAL_9d4f5b84_4_k_cu_0e909abf4cuda3std6ranges3__45__cpo4cendE - _ZN34_INTERNAL_9d4f5b84_4_k_cu_0e909abf4cuda3std3__45__cpo4cendE)
_ZN34_INTERNAL_9d4f5b84_4_k_cu_0e909abf4cuda3std3__45__cpo4cendE:
	.zero		1
	.type		_ZN34_INTERNAL_9d4f5b84_4_k_cu_0e909abf4cuda3std6ranges3__45__cpo4cendE,@object
	.size		_ZN34_INTERNAL_9d4f5b84_4_k_cu_0e909abf4cuda3std6ranges3__45__cpo4cendE,(_ZN34_INTERNAL_9d4f5b84_4_k_cu_0e909abf4cuda3std3__420unreachable_sentinelE - _ZN34_INTERNAL_9d4f5b84_4_k_cu_0e909abf4cuda3std6ranges3__45__cpo4cendE)
_ZN34_INTERNAL_9d4f5b84_4_k_cu_0e909abf4cuda3std6ranges3__45__cpo4cendE:
	.zero		1
	.type		_ZN34_INTERNAL_9d4f5b84_4_k_cu_0e909abf4cuda3std3__420unreachable_sentinelE,@object
	.size		_ZN34_INTERNAL_9d4f5b84_4_k_cu_0e909abf4cuda3std3__420unreachable_sentinelE,(_ZN34_INTERNAL_9d4f5b84_4_k_cu_0e909abf4cuda3std6ranges3__45__cpo5ssizeE - _ZN34_INTERNAL_9d4f5b84_4_k_cu_0e909abf4cuda3std3__420unreachable_sentinelE)
_ZN34_INTERNAL_9d4f5b84_4_k_cu_0e909abf4cuda3std3__420unreachable_sentinelE:
	.zero		1
	.type		_ZN34_INTERNAL_9d4f5b84_4_k_cu_0e909abf4cuda3std6ranges3__45__cpo5ssizeE,@object
	.size		_ZN34_INTERNAL_9d4f5b84_4_k_cu_0e909abf4cuda3std6ranges3__45__cpo5ssizeE,(_ZN34_INTERNAL_9d4f5b84_4_k_cu_0e909abf6thrust24THRUST_300001_SM_1000_NS12placeholders2_8E - _ZN34_INTERNAL_9d4f5b84_4_k_cu_0e909abf4cuda3std6ranges3__45__cpo5ssizeE)
_ZN34_INTERNAL_9d4f5b84_4_k_cu_0e909abf4cuda3std6ranges3__45__cpo5ssizeE:
	.zero		1
	.type		_ZN34_INTERNAL_9d4f5b84_4_k_cu_0e909abf6thrust24THRUST_300001_SM_1000_NS12placeholders2_8E,@object
	.size		_ZN34_INTERNAL_9d4f5b84_4_k_cu_0e909abf6thrust24THRUST_300001_SM_1000_NS12placeholders2_8E,(_ZN34_INTERNAL_9d4f5b84_4_k_cu_0e909abf4cuda3std3__45__cpo5crendE - _ZN34_INTERNAL_9d4f5b84_4_k_cu_0e909abf6thrust24THRUST_300001_SM_1000_NS12placeholders2_8E)
_ZN34_INTERNAL_9d4f5b84_4_k_cu_0e909abf6thrust24THRUST_300001_SM_1000_NS12placeholders2_8E:
	.zero		1
	.type		_ZN34_INTERNAL_9d4f5b84_4_k_cu_0e909abf4cuda3std3__45__cpo5crendE,@object
	.size		_ZN34_INTERNAL_9d4f5b84_4_k_cu_0e909abf4cuda3std3__45__cpo5crendE,(_ZN34_INTERNAL_9d4f5b84_4_k_cu_0e909abf4cuda3std6ranges3__45__cpo4prevE - _ZN34_INTERNAL_9d4f5b84_4_k_cu_0e909abf4cuda3std3__45__cpo5crendE)
_ZN34_INTERNAL_9d4f5b84_4_k_cu_0e909abf4cuda3std3__45__cpo5crendE:
	.zero		1
	.type		_ZN34_INTERNAL_9d4f5b84_4_k_cu_0e909abf4cuda3std6ranges3__45__cpo4prevE,@object
	.size		_ZN34_INTERNAL_9d4f5b84_4_k_cu_0e909abf4cuda3std6ranges3__45__cpo4prevE,(_ZN34_INTERNAL_9d4f5b84_4_k_cu_0e909abf4cuda3std6ranges3__45__cpo9iter_moveE - _ZN34_INTERNAL_9d4f5b84_4_k_cu_0e909abf4cuda3std6ranges3__45__cpo4prevE)
_ZN34_INTERNAL_9d4f5b84_4_k_cu_0e909abf4cuda3std6ranges3__45__cpo4prevE:
	.zero		1
	.type		_ZN34_INTERNAL_9d4f5b84_4_k_cu_0e909abf4cuda3std6ranges3__45__cpo9iter_moveE,@object
	.size		_ZN34_INTERNAL_9d4f5b84_4_k_cu_0e909abf4cuda3std6ranges3__45__cpo9iter_moveE,(_ZN34_INTERNAL_9d4f5b84_4_k_cu_0e909abf6thrust24THRUST_300001_SM_1000_NS6system6detail10sequential3seqE - _ZN34_INTERNAL_9d4f5b84_4_k_cu_0e909abf4cuda3std6ranges3__45__cpo9iter_moveE)
_ZN34_INTERNAL_9d4f5b84_4_k_cu_0e909abf4cuda3std6ranges3__45__cpo9iter_moveE:
	.zero		1
	.type		_ZN34_INTERNAL_9d4f5b84_4_k_cu_0e909abf6thrust24THRUST_300001_SM_1000_NS6system6detail10sequential3seqE,@object
	.size		_ZN34_INTERNAL_9d4f5b84_4_k_cu_0e909abf6thrust24THRUST_300001_SM_1000_NS6system6detail10sequential3seqE,(.L_31 - _ZN34_INTERNAL_9d4f5b84_4_k_cu_0e909abf6thrust24THRUST_300001_SM_1000_NS6system6detail10sequential3seqE)
_ZN34_INTERNAL_9d4f5b84_4_k_cu_0e909abf6thrust24THRUST_300001_SM_1000_NS6system6detail10sequential3seqE:
	.zero		1
.L_31:


//--------------------- .nv.constant0._ZN3cub18CUB_300001_SM_10006detail11EmptyKernelIvEEvv --------------------------
	.section	.nv.constant0._ZN3cub18CUB_300001_SM_10006detail11EmptyKernelIvEEvv,"a",@progbits
	.sectionflags	@""
	.align	4
.nv.constant0._ZN3cub18CUB_300001_SM_10006detail11EmptyKernelIvEEvv:
	.zero		896


//--------------------- .nv.constant0._Z7shift_rPiPfj --------------------------
	.section	.nv.constant0._Z7shift_rPiPfj,"a",@progbits
	.sectionflags	@""
	.align	4
.nv.constant0._Z7shift_rPiPfj:
	.zero		916


//--------------------- SYMBOLS --------------------------

	.type		.nv.reservedSmem.offset0,@object
	.size		.nv.reservedSmem.offset0,0x4
